	.target	sm_100a

	.elftype	@"ET_EXEC"


//--------------------- .note.nv.tkinfo           --------------------------
	.section	.note.nv.tkinfo,"",@"SHT_NOTE"
	.sectionflags	@"SHF_NOTE_NV_TKINFO"
	.tkinfo
        /*0018*/ 	.word	0x00000002
        /*0030*/ 	.string	""
        /*0030*/ 	.string	"ptxas"
        /*0030*/ 	.string	"Cuda compilation tools, release 13.0, V13.0.88"
        /*0030*/ 	.string	"Build cuda_13.0.r13.0/compiler.36424714_0"
        /*0030*/ 	.string	"-arch sm_100a -m 64 "



//--------------------- .note.nv.cuinfo           --------------------------
	.section	.note.nv.cuinfo,"",@"SHT_NOTE"
	.sectionflags	@"SHF_NOTE_NV_CUINFO"
        /*0018*/ 	.short	0x0002
        /*001a*/ 	.short	0x0064
        /*001c*/ 	.short	0x0082
	.zero		2


//--------------------- .nv.info                  --------------------------
	.section	.nv.info,"",@"SHT_CUDA_INFO"
	.align	4


	//----- nvinfo : EIATTR_REGCOUNT
	.align		4
        /*0000*/ 	.byte	0x04, 0x2f
        /*0002*/ 	.short	(.L_12 - .L_11)
	.align		4
.L_11:
        /*0004*/ 	.word	index@(_ZN7cutlass13device_kernelIN5flash11enable_sm90INS1_16FlashAttnFwdSm90INS1_25CollectiveMainloopFwdSm90ILi2EN4cute5tupleIJNS5_1CILi1EEES8_S8_EEENS6_IJNS7_ILi128EEENS7_ILi112EEENS7_ILi192EEEEEELi192ENS_10bfloat16_tEfNS_4arch4Sm90ELb1ELb0ELb0ELb1ELb0ELb1ELb0ELb1ELb1ELb0ELb0ELb0EEENS1_21CollectiveEpilogueFwdINS6_IJSA_SC_SB_EEES9_SE_SG_Li256ELb1ELb0ELb0ELb0EEENS1_36VarlenDynamicPersistentTileSchedulerILi128ELi112ELi256ELi32ELb0ELb0ELb1ELb1ELb1ELb1EEEEEEEEEvNT_6ParamsE)
        /*0008*/ 	.word	0x00000004


	//----- nvinfo : EIATTR_FRAME_SIZE
	.align		4
.L_12:
        /*000c*/ 	.byte	0x04, 0x11
        /*000e*/ 	.short	(.L_14 - .L_13)
	.align		4
.L_13:
        /*0010*/ 	.word	index@(_ZN7cutlass13device_kernelIN5flash11enable_sm90INS1_16FlashAttnFwdSm90INS1_25CollectiveMainloopFwdSm90ILi2EN4cute5tupleIJNS5_1CILi1EEES8_S8_EEENS6_IJNS7_ILi128EEENS7_ILi112EEENS7_ILi192EEEEEELi192ENS_10bfloat16_tEfNS_4arch4Sm90ELb1ELb0ELb0ELb1ELb0ELb1ELb0ELb1ELb1ELb0ELb0ELb0EEENS1_21CollectiveEpilogueFwdINS6_IJSA_SC_SB_EEES9_SE_SG_Li256ELb1ELb0ELb0ELb0EEENS1_36VarlenDynamicPersistentTileSchedulerILi128ELi112ELi256ELi32ELb0ELb0ELb1ELb1ELb1ELb1EEEEEEEEEvNT_6ParamsE)
        /*0014*/ 	.word	0x00000000


	//----- nvinfo : EIATTR_REGCOUNT
	.align		4
.L_14:
        /*0018*/ 	.byte	0x04, 0x2f
        /*001a*/ 	.short	(.L_16 - .L_15)
	.align		4
.L_15:
        /*001c*/ 	.word	index@(_ZN7cutlass13device_kernelIN5flash11enable_sm90INS1_16FlashAttnFwdSm90INS1_25CollectiveMainloopFwdSm90ILi2EN4cute5tupleIJNS5_1CILi1EEES8_S8_EEENS6_IJNS7_ILi128EEENS7_ILi112EEENS7_ILi192EEEEEELi192ENS_10bfloat16_tEfNS_4arch4Sm90ELb1ELb0ELb0ELb1ELb0ELb0ELb0ELb1ELb1ELb0ELb0ELb0EEENS1_21CollectiveEpilogueFwdINS6_IJSA_SC_SB_EEES9_SE_SG_Li256ELb1ELb0ELb0ELb0EEENS1_36VarlenDynamicPersistentTileSchedulerILi128ELi112ELi256ELi32ELb0ELb0ELb1ELb1ELb1ELb1EEEEEEEEEvNT_6ParamsE)
        /*0020*/ 	.word	0x00000004


	//----- nvinfo : EIATTR_FRAME_SIZE
	.align		4
.L_16:
        /*0024*/ 	.byte	0x04, 0x11
        /*0026*/ 	.short	(.L_18 - .L_17)
	.align		4
.L_17:
        /*0028*/ 	.word	index@(_ZN7cutlass13device_kernelIN5flash11enable_sm90INS1_16FlashAttnFwdSm90INS1_25CollectiveMainloopFwdSm90ILi2EN4cute5tupleIJNS5_1CILi1EEES8_S8_EEENS6_IJNS7_ILi128EEENS7_ILi112EEENS7_ILi192EEEEEELi192ENS_10bfloat16_tEfNS_4arch4Sm90ELb1ELb0ELb0ELb1ELb0ELb0ELb0ELb1ELb1ELb0ELb0ELb0EEENS1_21CollectiveEpilogueFwdINS6_IJSA_SC_SB_EEES9_SE_SG_Li256ELb1ELb0ELb0ELb0EEENS1_36VarlenDynamicPersistentTileSchedulerILi128ELi112ELi256ELi32ELb0ELb0ELb1ELb1ELb1ELb1EEEEEEEEEvNT_6ParamsE)
        /*002c*/ 	.word	0x00000000


	//----- nvinfo : EIATTR_REGCOUNT
	.align		4
.L_18:
        /*0030*/ 	.byte	0x04, 0x2f
        /*0032*/ 	.short	(.L_20 - .L_19)
	.align		4
.L_19:
        /*0034*/ 	.word	index@(_ZN7cutlass13device_kernelIN5flash11enable_sm90INS1_16FlashAttnFwdSm90INS1_25CollectiveMainloopFwdSm90ILi2EN4cute5tupleIJNS5_1CILi1EEES8_S8_EEENS6_IJNS7_ILi128EEENS7_ILi112EEENS7_ILi192EEEEEELi192ENS_10bfloat16_tEfNS_4arch4Sm90ELb1ELb0ELb0ELb0ELb0ELb0ELb0ELb1ELb1ELb0ELb0ELb0EEENS1_21CollectiveEpilogueFwdINS6_IJSA_SC_SB_EEES9_SE_SG_Li256ELb0ELb0ELb0ELb0EEENS1_30DynamicPersistentTileSchedulerILi256ELi32ELb0ELb0ELb1EEEEEEEEEvNT_6ParamsE)
        /*0038*/ 	.word	0x00000004


	//----- nvinfo : EIATTR_FRAME_SIZE
	.align		4
.L_20:
        /*003c*/ 	.byte	0x04, 0x11
        /*003e*/ 	.short	(.L_22 - .L_21)
	.align		4
.L_21:
        /*0040*/ 	.word	index@(_ZN7cutlass13device_kernelIN5flash11enable_sm90INS1_16FlashAttnFwdSm90INS1_25CollectiveMainloopFwdSm90ILi2EN4cute5tupleIJNS5_1CILi1EEES8_S8_EEENS6_IJNS7_ILi128EEENS7_ILi112EEENS7_ILi192EEEEEELi192ENS_10bfloat16_tEfNS_4arch4Sm90ELb1ELb0ELb0ELb0ELb0ELb0ELb0ELb1ELb1ELb0ELb0ELb0EEENS1_21CollectiveEpilogueFwdINS6_IJSA_SC_SB_EEES9_SE_SG_Li256ELb0ELb0ELb0ELb0EEENS1_30DynamicPersistentTileSchedulerILi256ELi32ELb0ELb0ELb1EEEEEEEEEvNT_6ParamsE)
        /*0044*/ 	.word	0x00000000


	//----- nvinfo : EIATTR_REGCOUNT
	.align		4
.L_22:
        /*0048*/ 	.byte	0x04, 0x2f
        /*004a*/ 	.short	(.L_24 - .L_23)
	.align		4
.L_23:
        /*004c*/ 	.word	index@(_ZN7cutlass13device_kernelIN5flash11enable_sm90INS1_16FlashAttnFwdSm90INS1_25CollectiveMainloopFwdSm90ILi2EN4cute5tupleIJNS5_1CILi1EEES8_S8_EEENS6_IJNS7_ILi128EEENS7_ILi96EEENS7_ILi192EEEEEELi192ENS_10bfloat16_tEfNS_4arch4Sm90ELb0ELb1ELb0ELb1ELb0ELb1ELb0ELb1ELb1ELb0ELb0ELb0EEENS1_21CollectiveEpilogueFwdINS6_IJSA_SC_SB_EEES9_SE_SG_Li256ELb1ELb0ELb0ELb0EEENS1_36VarlenDynamicPersistentTileSchedulerILi128ELi96ELi256ELi32ELb0ELb0ELb1ELb1ELb0ELb1EEEEEEEEEvNT_6ParamsE)
        /*0050*/ 	.word	0x00000004


	//----- nvinfo : EIATTR_FRAME_SIZE
	.align		4
.L_24:
        /*0054*/ 	.byte	0x04, 0x11
        /*0056*/ 	.short	(.L_26 - .L_25)
	.align		4
.L_25:
        /*0058*/ 	.word	index@(_ZN7cutlass13device_kernelIN5flash11enable_sm90INS1_16FlashAttnFwdSm90INS1_25CollectiveMainloopFwdSm90ILi2EN4cute5tupleIJNS5_1CILi1EEES8_S8_EEENS6_IJNS7_ILi128EEENS7_ILi96EEENS7_ILi192EEEEEELi192ENS_10bfloat16_tEfNS_4arch4Sm90ELb0ELb1ELb0ELb1ELb0ELb1ELb0ELb1ELb1ELb0ELb0ELb0EEENS1_21CollectiveEpilogueFwdINS6_IJSA_SC_SB_EEES9_SE_SG_Li256ELb1ELb0ELb0ELb0EEENS1_36VarlenDynamicPersistentTileSchedulerILi128ELi96ELi256ELi32ELb0ELb0ELb1ELb1ELb0ELb1EEEEEEEEEvNT_6ParamsE)
        /*005c*/ 	.word	0x00000000


	//----- nvinfo : EIATTR_REGCOUNT
	.align		4
.L_26:
        /*0060*/ 	.byte	0x04, 0x2f
        /*0062*/ 	.short	(.L_28 - .L_27)
	.align		4
.L_27:
        /*0064*/ 	.word	index@(_ZN7cutlass13device_kernelIN5flash11enable_sm90INS1_16FlashAttnFwdSm90INS1_25CollectiveMainloopFwdSm90ILi2EN4cute5tupleIJNS5_1CILi1EEES8_S8_EEENS6_IJNS7_ILi128EEENS7_ILi96EEENS7_ILi192EEEEEELi192ENS_10bfloat16_tEfNS_4arch4Sm90ELb0ELb1ELb0ELb1ELb0ELb0ELb0ELb1ELb1ELb0ELb0ELb0EEENS1_21CollectiveEpilogueFwdINS6_IJSA_SC_SB_EEES9_SE_SG_Li256ELb1ELb0ELb0ELb0EEENS1_36VarlenDynamicPersistentTileSchedulerILi128ELi96ELi256ELi32ELb0ELb0ELb1ELb1ELb0ELb1EEEEEEEEEvNT_6ParamsE)
        /*0068*/ 	.word	0x00000004


	//----- nvinfo : EIATTR_FRAME_SIZE
	.align		4
.L_28:
        /*006c*/ 	.byte	0x04, 0x11
        /*006e*/ 	.short	(.L_30 - .L_29)
	.align		4
.L_29:
        /*0070*/ 	.word	index@(_ZN7cutlass13device_kernelIN5flash11enable_sm90INS1_16FlashAttnFwdSm90INS1_25CollectiveMainloopFwdSm90ILi2EN4cute5tupleIJNS5_1CILi1EEES8_S8_EEENS6_IJNS7_ILi128EEENS7_ILi96EEENS7_ILi192EEEEEELi192ENS_10bfloat16_tEfNS_4arch4Sm90ELb0ELb1ELb0ELb1ELb0ELb0ELb0ELb1ELb1ELb0ELb0ELb0EEENS1_21CollectiveEpilogueFwdINS6_IJSA_SC_SB_EEES9_SE_SG_Li256ELb1ELb0ELb0ELb0EEENS1_36VarlenDynamicPersistentTileSchedulerILi128ELi96ELi256ELi32ELb0ELb0ELb1ELb1ELb0ELb1EEEEEEEEEvNT_6ParamsE)
        /*0074*/ 	.word	0x00000000


	//----- nvinfo : EIATTR_REGCOUNT
	.align		4
.L_30:
        /*0078*/ 	.byte	0x04, 0x2f
        /*007a*/ 	.short	(.L_32 - .L_31)
	.align		4
.L_31:
        /*007c*/ 	.word	index@(_ZN7cutlass13device_kernelIN5flash11enable_sm90INS1_16FlashAttnFwdSm90INS1_25CollectiveMainloopFwdSm90ILi2EN4cute5tupleIJNS5_1CILi1EEES8_S8_EEENS6_IJNS7_ILi128EEENS7_ILi96EEENS7_ILi192EEEEEELi192ENS_10bfloat16_tEfNS_4arch4Sm90ELb0ELb1ELb0ELb0ELb0ELb0ELb0ELb1ELb1ELb0ELb0ELb0EEENS1_21CollectiveEpilogueFwdINS6_IJSA_SC_SB_EEES9_SE_SG_Li256ELb0ELb0ELb0ELb0EEENS1_30DynamicPersistentTileSchedulerILi256ELi32ELb0ELb0ELb1EEEEEEEEEvNT_6ParamsE)
        /*0080*/ 	.word	0x00000004


	//----- nvinfo : EIATTR_FRAME_SIZE
	.align		4
.L_32:
        /*0084*/ 	.byte	0x04, 0x11
        /*0086*/ 	.short	(.L_34 - .L_33)
	.align		4
.L_33:
        /*0088*/ 	.word	index@(_ZN7cutlass13device_kernelIN5flash11enable_sm90INS1_16FlashAttnFwdSm90INS1_25CollectiveMainloopFwdSm90ILi2EN4cute5tupleIJNS5_1CILi1EEES8_S8_EEENS6_IJNS7_ILi128EEENS7_ILi96EEENS7_ILi192EEEEEELi192ENS_10bfloat16_tEfNS_4arch4Sm90ELb0ELb1ELb0ELb0ELb0ELb0ELb0ELb1ELb1ELb0ELb0ELb0EEENS1_21CollectiveEpilogueFwdINS6_IJSA_SC_SB_EEES9_SE_SG_Li256ELb0ELb0ELb0ELb0EEENS1_30DynamicPersistentTileSchedulerILi256ELi32ELb0ELb0ELb1EEEEEEEEEvNT_6ParamsE)
        /*008c*/ 	.word	0x00000000


	//----- nvinfo : EIATTR_REGCOUNT
	.align		4
.L_34:
        /*0090*/ 	.byte	0x04, 0x2f
        /*0092*/ 	.short	(.L_36 - .L_35)
	.align		4
.L_35:
        /*0094*/ 	.word	index@(_ZN7cutlass13device_kernelIN5flash11enable_sm90INS1_16FlashAttnFwdSm90INS1_25CollectiveMainloopFwdSm90ILi2EN4cute5tupleIJNS5_1CILi1EEES8_S8_EEENS6_IJNS7_ILi128EEENS7_ILi112EEENS7_ILi192EEEEEELi192ENS_10bfloat16_tEfNS_4arch4Sm90ELb0ELb0ELb0ELb1ELb0ELb1ELb0ELb1ELb1ELb0ELb0ELb0EEENS1_21CollectiveEpilogueFwdINS6_IJSA_SC_SB_EEES9_SE_SG_Li256ELb1ELb0ELb0ELb0EEENS1_36VarlenDynamicPersistentTileSchedulerILi128ELi112ELi256ELi32ELb0ELb0ELb1ELb0ELb1ELb1EEEEEEEEEvNT_6ParamsE)
        /*0098*/ 	.word	0x00000004


	//----- nvinfo : EIATTR_FRAME_SIZE
	.align		4
.L_36:
        /*009c*/ 	.byte	0x04, 0x11
        /*009e*/ 	.short	(.L_38 - .L_37)
	.align		4
.L_37:
        /*00a0*/ 	.word	index@(_ZN7cutlass13device_kernelIN5flash11enable_sm90INS1_16FlashAttnFwdSm90INS1_25CollectiveMainloopFwdSm90ILi2EN4cute5tupleIJNS5_1CILi1EEES8_S8_EEENS6_IJNS7_ILi128EEENS7_ILi112EEENS7_ILi192EEEEEELi192ENS_10bfloat16_tEfNS_4arch4Sm90ELb0ELb0ELb0ELb1ELb0ELb1ELb0ELb1ELb1ELb0ELb0ELb0EEENS1_21CollectiveEpilogueFwdINS6_IJSA_SC_SB_EEES9_SE_SG_Li256ELb1ELb0ELb0ELb0EEENS1_36VarlenDynamicPersistentTileSchedulerILi128ELi112ELi256ELi32ELb0ELb0ELb1ELb0ELb1ELb1EEEEEEEEEvNT_6ParamsE)
        /*00a4*/ 	.word	0x00000000


	//----- nvinfo : EIATTR_REGCOUNT
	.align		4
.L_38:
        /*00a8*/ 	.byte	0x04, 0x2f
        /*00aa*/ 	.short	(.L_40 - .L_39)
	.align		4
.L_39:
        /*00ac*/ 	.word	index@(_ZN7cutlass13device_kernelIN5flash11enable_sm90INS1_16FlashAttnFwdSm90INS1_25CollectiveMainloopFwdSm90ILi2EN4cute5tupleIJNS5_1CILi1EEES8_S8_EEENS6_IJNS7_ILi128EEENS7_ILi112EEENS7_ILi192EEEEEELi192ENS_10bfloat16_tEfNS_4arch4Sm90ELb0ELb0ELb0ELb1ELb0ELb0ELb0ELb1ELb1ELb0ELb0ELb0EEENS1_21CollectiveEpilogueFwdINS6_IJSA_SC_SB_EEES9_SE_SG_Li256ELb1ELb0ELb0ELb0EEENS1_36VarlenDynamicPersistentTileSchedulerILi128ELi112ELi256ELi32ELb0ELb0ELb1ELb0ELb1ELb1EEEEEEEEEvNT_6ParamsE)
        /*00b0*/ 	.word	0x00000004


	//----- nvinfo : EIATTR_FRAME_SIZE
	.align		4
.L_40:
        /*00b4*/ 	.byte	0x04, 0x11
        /*00b6*/ 	.short	(.L_42 - .L_41)
	.align		4
.L_41:
        /*00b8*/ 	.word	index@(_ZN7cutlass13device_kernelIN5flash11enable_sm90INS1_16FlashAttnFwdSm90INS1_25CollectiveMainloopFwdSm90ILi2EN4cute5tupleIJNS5_1CILi1EEES8_S8_EEENS6_IJNS7_ILi128EEENS7_ILi112EEENS7_ILi192EEEEEELi192ENS_10bfloat16_tEfNS_4arch4Sm90ELb0ELb0ELb0ELb1ELb0ELb0ELb0ELb1ELb1ELb0ELb0ELb0EEENS1_21CollectiveEpilogueFwdINS6_IJSA_SC_SB_EEES9_SE_SG_Li256ELb1ELb0ELb0ELb0EEENS1_36VarlenDynamicPersistentTileSchedulerILi128ELi112ELi256ELi32ELb0ELb0ELb1ELb0ELb1ELb1EEEEEEEEEvNT_6ParamsE)
        /*00bc*/ 	.word	0x00000000


	//----- nvinfo : EIATTR_REGCOUNT
	.align		4
.L_42:
        /*00c0*/ 	.byte	0x04, 0x2f
        /*00c2*/ 	.short	(.L_44 - .L_43)
	.align		4
.L_43:
        /*00c4*/ 	.word	index@(_ZN7cutlass13device_kernelIN5flash11enable_sm90INS1_16FlashAttnFwdSm90INS1_25CollectiveMainloopFwdSm90ILi2EN4cute5tupleIJNS5_1CILi2EEENS7_ILi1EEES9_EEENS6_IJNS7_ILi128EEENS7_ILi112EEENS7_ILi192EEEEEELi192ENS_10bfloat16_tEfNS_4arch4Sm90ELb0ELb0ELb0ELb0ELb0ELb0ELb0ELb1ELb1ELb0ELb0ELb0EEENS1_21CollectiveEpilogueFwdINS6_IJSB_SD_SC_EEESA_SF_SH_Li256ELb0ELb0ELb0ELb0EEENS1_29StaticPersistentTileSchedulerILb0EEEEEEEEEvNT_6ParamsE)
        /*00c8*/ 	.word	0x00000004


	//----- nvinfo : EIATTR_FRAME_SIZE
	.align		4
.L_44:
        /*00cc*/ 	.byte	0x04, 0x11
        /*00ce*/ 	.short	(.L_46 - .L_45)
	.align		4
.L_45:
        /*00d0*/ 	.word	index@(_ZN7cutlass13device_kernelIN5flash11enable_sm90INS1_16FlashAttnFwdSm90INS1_25CollectiveMainloopFwdSm90ILi2EN4cute5tupleIJNS5_1CILi2EEENS7_ILi1EEES9_EEENS6_IJNS7_ILi128EEENS7_ILi112EEENS7_ILi192EEEEEELi192ENS_10bfloat16_tEfNS_4arch4Sm90ELb0ELb0ELb0ELb0ELb0ELb0ELb0ELb1ELb1ELb0ELb0ELb0EEENS1_21CollectiveEpilogueFwdINS6_IJSB_SD_SC_EEESA_SF_SH_Li256ELb0ELb0ELb0ELb0EEENS1_29StaticPersistentTileSchedulerILb0EEEEEEEEEvNT_6ParamsE)
        /*00d4*/ 	.word	0x00000000


	//----- nvinfo : EIATTR_REGCOUNT
	.align		4
.L_46:
        /*00d8*/ 	.byte	0x04, 0x2f
        /*00da*/ 	.short	(.L_48 - .L_47)
	.align		4
.L_47:
        /*00dc*/ 	.word	index@(_ZN7cutlass13device_kernelIN5flash11enable_sm90INS1_16FlashAttnFwdSm90INS1_25CollectiveMainloopFwdSm90ILi2EN4cute5tupleIJNS5_1CILi1EEES8_S8_EEENS6_IJNS7_ILi128EEENS7_ILi112EEENS7_ILi192EEEEEELi192ENS_10bfloat16_tEfNS_4arch4Sm90ELb0ELb0ELb0ELb0ELb0ELb0ELb0ELb1ELb1ELb0ELb0ELb0EEENS1_21CollectiveEpilogueFwdINS6_IJSA_SC_SB_EEES9_SE_SG_Li256ELb0ELb0ELb0ELb0EEENS1_29StaticPersistentTileSchedulerILb0EEEEEEEEEvNT_6ParamsE)
        /*00e0*/ 	.word	0x00000004


	//----- nvinfo : EIATTR_FRAME_SIZE
	.align		4
.L_48:
        /*00e4*/ 	.byte	0x04, 0x11
        /*00e6*/ 	.short	(.L_50 - .L_49)
	.align		4
.L_49:
        /*00e8*/ 	.word	index@(_ZN7cutlass13device_kernelIN5flash11enable_sm90INS1_16FlashAttnFwdSm90INS1_25CollectiveMainloopFwdSm90ILi2EN4cute5tupleIJNS5_1CILi1EEES8_S8_EEENS6_IJNS7_ILi128EEENS7_ILi112EEENS7_ILi192EEEEEELi192ENS_10bfloat16_tEfNS_4arch4Sm90ELb0ELb0ELb0ELb0ELb0ELb0ELb0ELb1ELb1ELb0ELb0ELb0EEENS1_21CollectiveEpilogueFwdINS6_IJSA_SC_SB_EEES9_SE_SG_Li256ELb0ELb0ELb0ELb0EEENS1_29StaticPersistentTileSchedulerILb0EEEEEEEEEvNT_6ParamsE)
        /*00ec*/ 	.word	0x00000000


	//----- nvinfo : EIATTR_MIN_STACK_SIZE
	.align		4
.L_50:
        /*00f0*/ 	.byte	0x04, 0x12
        /*00f2*/ 	.short	(.L_52 - .L_51)
	.align		4
.L_51:
        /*00f4*/ 	.word	index@(_ZN7cutlass13device_kernelIN5flash11enable_sm90INS1_16FlashAttnFwdSm90INS1_25CollectiveMainloopFwdSm90ILi2EN4cute5tupleIJNS5_1CILi1EEES8_S8_EEENS6_IJNS7_ILi128EEENS7_ILi112EEENS7_ILi192EEEEEELi192ENS_10bfloat16_tEfNS_4arch4Sm90ELb0ELb0ELb0ELb0ELb0ELb0ELb0ELb1ELb1ELb0ELb0ELb0EEENS1_21CollectiveEpilogueFwdINS6_IJSA_SC_SB_EEES9_SE_SG_Li256ELb0ELb0ELb0ELb0EEENS1_29StaticPersistentTileSchedulerILb0EEEEEEEEEvNT_6ParamsE)
        /*00f8*/ 	.word	0x00000000


	//----- nvinfo : EIATTR_MIN_STACK_SIZE
	.align		4
.L_52:
        /*00fc*/ 	.byte	0x04, 0x12
        /*00fe*/ 	.short	(.L_54 - .L_53)
	.align		4
.L_53:
        /*0100*/ 	.word	index@(_ZN7cutlass13device_kernelIN5flash11enable_sm90INS1_16FlashAttnFwdSm90INS1_25CollectiveMainloopFwdSm90ILi2EN4cute5tupleIJNS5_1CILi2EEENS7_ILi1EEES9_EEENS6_IJNS7_ILi128EEENS7_ILi112EEENS7_ILi192EEEEEELi192ENS_10bfloat16_tEfNS_4arch4Sm90ELb0ELb0ELb0ELb0ELb0ELb0ELb0ELb1ELb1ELb0ELb0ELb0EEENS1_21CollectiveEpilogueFwdINS6_IJSB_SD_SC_EEESA_SF_SH_Li256ELb0ELb0ELb0ELb0EEENS1_29StaticPersistentTileSchedulerILb0EEEEEEEEEvNT_6ParamsE)
        /*0104*/ 	.word	0x00000000


	//----- nvinfo : EIATTR_MIN_STACK_SIZE
	.align		4
.L_54:
        /*0108*/ 	.byte	0x04, 0x12
        /*010a*/ 	.short	(.L_56 - .L_55)
	.align		4
.L_55:
        /*010c*/ 	.word	index@(_ZN7cutlass13device_kernelIN5flash11enable_sm90INS1_16FlashAttnFwdSm90INS1_25CollectiveMainloopFwdSm90ILi2EN4cute5tupleIJNS5_1CILi1EEES8_S8_EEENS6_IJNS7_ILi128EEENS7_ILi112EEENS7_ILi192EEEEEELi192ENS_10bfloat16_tEfNS_4arch4Sm90ELb0ELb0ELb0ELb1ELb0ELb0ELb0ELb1ELb1ELb0ELb0ELb0EEENS1_21CollectiveEpilogueFwdINS6_IJSA_SC_SB_EEES9_SE_SG_Li256ELb1ELb0ELb0ELb0EEENS1_36VarlenDynamicPersistentTileSchedulerILi128ELi112ELi256ELi32ELb0ELb0ELb1ELb0ELb1ELb1EEEEEEEEEvNT_6ParamsE)
        /*0110*/ 	.word	0x00000000


	//----- nvinfo : EIATTR_MIN_STACK_SIZE
	.align		4
.L_56:
        /*0114*/ 	.byte	0x04, 0x12
        /*0116*/ 	.short	(.L_58 - .L_57)
	.align		4
.L_57:
        /*0118*/ 	.word	index@(_ZN7cutlass13device_kernelIN5flash11enable_sm90INS1_16FlashAttnFwdSm90INS1_25CollectiveMainloopFwdSm90ILi2EN4cute5tupleIJNS5_1CILi1EEES8_S8_EEENS6_IJNS7_ILi128EEENS7_ILi112EEENS7_ILi192EEEEEELi192ENS_10bfloat16_tEfNS_4arch4Sm90ELb0ELb0ELb0ELb1ELb0ELb1ELb0ELb1ELb1ELb0ELb0ELb0EEENS1_21CollectiveEpilogueFwdINS6_IJSA_SC_SB_EEES9_SE_SG_Li256ELb1ELb0ELb0ELb0EEENS1_36VarlenDynamicPersistentTileSchedulerILi128ELi112ELi256ELi32ELb0ELb0ELb1ELb0ELb1ELb1EEEEEEEEEvNT_6ParamsE)
        /*011c*/ 	.word	0x00000000


	//----- nvinfo : EIATTR_MIN_STACK_SIZE
	.align		4
.L_58:
        /*0120*/ 	.byte	0x04, 0x12
        /*0122*/ 	.short	(.L_60 - .L_59)
	.align		4
.L_59:
        /*0124*/ 	.word	index@(_ZN7cutlass13device_kernelIN5flash11enable_sm90INS1_16FlashAttnFwdSm90INS1_25CollectiveMainloopFwdSm90ILi2EN4cute5tupleIJNS5_1CILi1EEES8_S8_EEENS6_IJNS7_ILi128EEENS7_ILi96EEENS7_ILi192EEEEEELi192ENS_10bfloat16_tEfNS_4arch4Sm90ELb0ELb1ELb0ELb0ELb0ELb0ELb0ELb1ELb1ELb0ELb0ELb0EEENS1_21CollectiveEpilogueFwdINS6_IJSA_SC_SB_EEES9_SE_SG_Li256ELb0ELb0ELb0ELb0EEENS1_30DynamicPersistentTileSchedulerILi256ELi32ELb0ELb0ELb1EEEEEEEEEvNT_6ParamsE)
        /*0128*/ 	.word	0x00000000


	//----- nvinfo : EIATTR_MIN_STACK_SIZE
	.align		4
.L_60:
        /*012c*/ 	.byte	0x04, 0x12
        /*012e*/ 	.short	(.L_62 - .L_61)
	.align		4
.L_61:
        /*0130*/ 	.word	index@(_ZN7cutlass13device_kernelIN5flash11enable_sm90INS1_16FlashAttnFwdSm90INS1_25CollectiveMainloopFwdSm90ILi2EN4cute5tupleIJNS5_1CILi1EEES8_S8_EEENS6_IJNS7_ILi128EEENS7_ILi96EEENS7_ILi192EEEEEELi192ENS_10bfloat16_tEfNS_4arch4Sm90ELb0ELb1ELb0ELb1ELb0ELb0ELb0ELb1ELb1ELb0ELb0ELb0EEENS1_21CollectiveEpilogueFwdINS6_IJSA_SC_SB_EEES9_SE_SG_Li256ELb1ELb0ELb0ELb0EEENS1_36VarlenDynamicPersistentTileSchedulerILi128ELi96ELi256ELi32ELb0ELb0ELb1ELb1ELb0ELb1EEEEEEEEEvNT_6ParamsE)
        /*0134*/ 	.word	0x00000000


	//----- nvinfo : EIATTR_MIN_STACK_SIZE
	.align		4
.L_62:
        /*0138*/ 	.byte	0x04, 0x12
        /*013a*/ 	.short	(.L_64 - .L_63)
	.align		4
.L_63:
        /*013c*/ 	.word	index@(_ZN7cutlass13device_kernelIN5flash11enable_sm90INS1_16FlashAttnFwdSm90INS1_25CollectiveMainloopFwdSm90ILi2EN4cute5tupleIJNS5_1CILi1EEES8_S8_EEENS6_IJNS7_ILi128EEENS7_ILi96EEENS7_ILi192EEEEEELi192ENS_10bfloat16_tEfNS_4arch4Sm90ELb0ELb1ELb0ELb1ELb0ELb1ELb0ELb1ELb1ELb0ELb0ELb0EEENS1_21CollectiveEpilogueFwdINS6_IJSA_SC_SB_EEES9_SE_SG_Li256ELb1ELb0ELb0ELb0EEENS1_36VarlenDynamicPersistentTileSchedulerILi128ELi96ELi256ELi32ELb0ELb0ELb1ELb1ELb0ELb1EEEEEEEEEvNT_6ParamsE)
        /*0140*/ 	.word	0x00000000


	//----- nvinfo : EIATTR_MIN_STACK_SIZE
	.align		4
.L_64:
        /*0144*/ 	.byte	0x04, 0x12
        /*0146*/ 	.short	(.L_66 - .L_65)
	.align		4
.L_65:
        /*0148*/ 	.word	index@(_ZN7cutlass13device_kernelIN5flash11enable_sm90INS1_16FlashAttnFwdSm90INS1_25CollectiveMainloopFwdSm90ILi2EN4cute5tupleIJNS5_1CILi1EEES8_S8_EEENS6_IJNS7_ILi128EEENS7_ILi112EEENS7_ILi192EEEEEELi192ENS_10bfloat16_tEfNS_4arch4Sm90ELb1ELb0ELb0ELb0ELb0ELb0ELb0ELb1ELb1ELb0ELb0ELb0EEENS1_21CollectiveEpilogueFwdINS6_IJSA_SC_SB_EEES9_SE_SG_Li256ELb0ELb0ELb0ELb0EEENS1_30DynamicPersistentTileSchedulerILi256ELi32ELb0ELb0ELb1EEEEEEEEEvNT_6ParamsE)
        /*014c*/ 	.word	0x00000000


	//----- nvinfo : EIATTR_MIN_STACK_SIZE
	.align		4
.L_66:
        /*0150*/ 	.byte	0x04, 0x12
        /*0152*/ 	.short	(.L_68 - .L_67)
	.align		4
.L_67:
        /*0154*/ 	.word	index@(_ZN7cutlass13device_kernelIN5flash11enable_sm90INS1_16FlashAttnFwdSm90INS1_25CollectiveMainloopFwdSm90ILi2EN4cute5tupleIJNS5_1CILi1EEES8_S8_EEENS6_IJNS7_ILi128EEENS7_ILi112EEENS7_ILi192EEEEEELi192ENS_10bfloat16_tEfNS_4arch4Sm90ELb1ELb0ELb0ELb1ELb0ELb0ELb0ELb1ELb1ELb0ELb0ELb0EEENS1_21CollectiveEpilogueFwdINS6_IJSA_SC_SB_EEES9_SE_SG_Li256ELb1ELb0ELb0ELb0EEENS1_36VarlenDynamicPersistentTileSchedulerILi128ELi112ELi256ELi32ELb0ELb0ELb1ELb1ELb1ELb1EEEEEEEEEvNT_6ParamsE)
        /*0158*/ 	.word	0x00000000


	//----- nvinfo : EIATTR_MIN_STACK_SIZE
	.align		4
.L_68:
        /*015c*/ 	.byte	0x04, 0x12
        /*015e*/ 	.short	(.L_70 - .L_69)
	.align		4
.L_69:
        /*0160*/ 	.word	index@(_ZN7cutlass13device_kernelIN5flash11enable_sm90INS1_16FlashAttnFwdSm90INS1_25CollectiveMainloopFwdSm90ILi2EN4cute5tupleIJNS5_1CILi1EEES8_S8_EEENS6_IJNS7_ILi128EEENS7_ILi112EEENS7_ILi192EEEEEELi192ENS_10bfloat16_tEfNS_4arch4Sm90ELb1ELb0ELb0ELb1ELb0ELb1ELb0ELb1ELb1ELb0ELb0ELb0EEENS1_21CollectiveEpilogueFwdINS6_IJSA_SC_SB_EEES9_SE_SG_Li256ELb1ELb0ELb0ELb0EEENS1_36VarlenDynamicPersistentTileSchedulerILi128ELi112ELi256ELi32ELb0ELb0ELb1ELb1ELb1ELb1EEEEEEEEEvNT_6ParamsE)
        /*0164*/ 	.word	0x00000000
.L_70:


//--------------------- .nv.compat                --------------------------
	.section	.nv.compat,"",@"SHT_CUDA_COMPAT_INFO"
	.align	4
        /*0000*/ 	.byte	0x02, 0x09, 0x01, 0x00, 0x02, 0x02, 0x01, 0x00, 0x02, 0x05, 0x05, 0x00, 0x03, 0x07, 0x01, 0x01
        /*0010*/ 	.byte	0x02, 0x03, 0x00, 0x00, 0x02, 0x06, 0x01, 0x00, 0x04, 0x0b, 0x08, 0x00, 0x09, 0x00, 0x00, 0x00
        /*0020*/ 	.byte	0x00, 0x00, 0x00, 0x00


//--------------------- .nv.info._ZN7cutlass13device_kernelIN5flash11enable_sm90INS1_16FlashAttnFwdSm90INS1_25CollectiveMainloopFwdSm90ILi2EN4cute5tupleIJNS5_1CILi1EEES8_S8_EEENS6_IJNS7_ILi128EEENS7_ILi112EEENS7_ILi192EEEEEELi192ENS_10bfloat16_tEfNS_4arch4Sm90ELb0ELb0ELb0ELb0ELb0ELb0ELb0ELb1ELb1ELb0ELb0ELb0EEENS1_21CollectiveEpilogueFwdINS6_IJSA_SC_SB_EEES9_SE_SG_Li256ELb0ELb0ELb0ELb0EEENS1_29StaticPersistentTileSchedulerILb0EEEEEEEEEvNT_6ParamsE --------------------------
	.section	.nv.info._ZN7cutlass13device_kernelIN5flash11enable_sm90INS1_16FlashAttnFwdSm90INS1_25CollectiveMainloopFwdSm90ILi2EN4cute5tupleIJNS5_1CILi1EEES8_S8_EEENS6_IJNS7_ILi128EEENS7_ILi112EEENS7_ILi192EEEEEELi192ENS_10bfloat16_tEfNS_4arch4Sm90ELb0ELb0ELb0ELb0ELb0ELb0ELb0ELb1ELb1ELb0ELb0ELb0EEENS1_21CollectiveEpilogueFwdINS6_IJSA_SC_SB_EEES9_SE_SG_Li256ELb0ELb0ELb0ELb0EEENS1_29StaticPersistentTileSchedulerILb0EEEEEEEEEvNT_6ParamsE,"",@"SHT_CUDA_INFO"
	.sectionflags	@""
	.align	4


	//----- nvinfo : EIATTR_CUDA_API_VERSION
	.align		4
        /*0000*/ 	.byte	0x04, 0x37
        /*0002*/ 	.short	(.L_72 - .L_71)
.L_71:
        /*0004*/ 	.word	0x00000082


	//----- nvinfo : EIATTR_KPARAM_INFO
	.align		4
.L_72:
        /*0008*/ 	.byte	0x04, 0x17
        /*000a*/ 	.short	(.L_74 - .L_73)
.L_73:
        /*000c*/ 	.word	0x00000000
        /*0010*/ 	.short	0x0000
        /*0012*/ 	.short	0x0000
        /*0014*/ 	.byte	0x00, 0xf0, 0x01, 0x2e


	//----- nvinfo : EIATTR_SPARSE_MMA_MASK
	.align		4
.L_74:
        /*0018*/ 	.byte	0x03, 0x50
        /*001a*/ 	.short	0x0000


	//----- nvinfo : EIATTR_MAXREG_COUNT
	.align		4
        /*001c*/ 	.byte	0x03, 0x1b
        /*001e*/ 	.short	0x00a8


	//----- nvinfo : EIATTR_MERCURY_ISA_VERSION
	.align		4
        /*0020*/ 	.byte	0x03, 0x5f
        /*0022*/ 	.short	0x0101


	//----- nvinfo : EIATTR_VRC_CTA_INIT_COUNT
	.align		4
        /*0024*/ 	.byte	0x02, 0x4a
	.zero		1
	.zero		1


	//----- nvinfo : EIATTR_EXIT_INSTR_OFFSETS
	.align		4
        /*0028*/ 	.byte	0x04, 0x1c
        /*002a*/ 	.short	(.L_76 - .L_75)


	//   ....[0]....
.L_75:
        /*002c*/ 	.word	0x00000010


	//----- nvinfo : EIATTR_MAX_THREADS
	.align		4
.L_76:
        /*0030*/ 	.byte	0x04, 0x05
        /*0032*/ 	.short	(.L_78 - .L_77)
.L_77:
        /*0034*/ 	.word	0x00000180
        /*0038*/ 	.word	0x00000001
        /*003c*/ 	.word	0x00000001


	//----- nvinfo : EIATTR_CBANK_PARAM_SIZE
	.align		4
.L_78:
        /*0040*/ 	.byte	0x03, 0x19
        /*0042*/ 	.short	0x0b80


	//----- nvinfo : EIATTR_PARAM_CBANK
	.align		4
        /*0044*/ 	.byte	0x04, 0x0a
        /*0046*/ 	.short	(.L_80 - .L_79)
	.align		4
.L_79:
        /*0048*/ 	.word	index@(.nv.constant0._ZN7cutlass13device_kernelIN5flash11enable_sm90INS1_16FlashAttnFwdSm90INS1_25CollectiveMainloopFwdSm90ILi2EN4cute5tupleIJNS5_1CILi1EEES8_S8_EEENS6_IJNS7_ILi128EEENS7_ILi112EEENS7_ILi192EEEEEELi192ENS_10bfloat16_tEfNS_4arch4Sm90ELb0ELb0ELb0ELb0ELb0ELb0ELb0ELb1ELb1ELb0ELb0ELb0EEENS1_21CollectiveEpilogueFwdINS6_IJSA_SC_SB_EEES9_SE_SG_Li256ELb0ELb0ELb0ELb0EEENS1_29StaticPersistentTileSchedulerILb0EEEEEEEEEvNT_6ParamsE)
        /*004c*/ 	.short	0x0380
        /*004e*/ 	.short	0x0b80


	//----- nvinfo : EIATTR_SW_WAR
	.align		4
.L_80:
        /*0050*/ 	.byte	0x04, 0x36
        /*0052*/ 	.short	(.L_82 - .L_81)
.L_81:
        /*0054*/ 	.word	0x00000008
.L_82:


//--------------------- .nv.info._ZN7cutlass13device_kernelIN5flash11enable_sm90INS1_16FlashAttnFwdSm90INS1_25CollectiveMainloopFwdSm90ILi2EN4cute5tupleIJNS5_1CILi2EEENS7_ILi1EEES9_EEENS6_IJNS7_ILi128EEENS7_ILi112EEENS7_ILi192EEEEEELi192ENS_10bfloat16_tEfNS_4arch4Sm90ELb0ELb0ELb0ELb0ELb0ELb0ELb0ELb1ELb1ELb0ELb0ELb0EEENS1_21CollectiveEpilogueFwdINS6_IJSB_SD_SC_EEESA_SF_SH_Li256ELb0ELb0ELb0ELb0EEENS1_29StaticPersistentTileSchedulerILb0EEEEEEEEEvNT_6ParamsE --------------------------
	.section	.nv.info._ZN7cutlass13device_kernelIN5flash11enable_sm90INS1_16FlashAttnFwdSm90INS1_25CollectiveMainloopFwdSm90ILi2EN4cute5tupleIJNS5_1CILi2EEENS7_ILi1EEES9_EEENS6_IJNS7_ILi128EEENS7_ILi112EEENS7_ILi192EEEEEELi192ENS_10bfloat16_tEfNS_4arch4Sm90ELb0ELb0ELb0ELb0ELb0ELb0ELb0ELb1ELb1ELb0ELb0ELb0EEENS1_21CollectiveEpilogueFwdINS6_IJSB_SD_SC_EEESA_SF_SH_Li256ELb0ELb0ELb0ELb0EEENS1_29StaticPersistentTileSchedulerILb0EEEEEEEEEvNT_6ParamsE,"",@"SHT_CUDA_INFO"
	.sectionflags	@""
	.align	4


	//----- nvinfo : EIATTR_CUDA_API_VERSION
	.align		4
        /*0000*/ 	.byte	0x04, 0x37
        /*0002*/ 	.short	(.L_84 - .L_83)
.L_83:
        /*0004*/ 	.word	0x00000082


	//----- nvinfo : EIATTR_KPARAM_INFO
	.align		4
.L_84:
        /*0008*/ 	.byte	0x04, 0x17
        /*000a*/ 	.short	(.L_86 - .L_85)
.L_85:
        /*000c*/ 	.word	0x00000000
        /*0010*/ 	.short	0x0000
        /*0012*/ 	.short	0x0000
        /*0014*/ 	.byte	0x00, 0xf0, 0x01, 0x2e


	//----- nvinfo : EIATTR_SPARSE_MMA_MASK
	.align		4
.L_86:
        /*0018*/ 	.byte	0x03, 0x50
        /*001a*/ 	.short	0x0000


	//----- nvinfo : EIATTR_MAXREG_COUNT
	.align		4
        /*001c*/ 	.byte	0x03, 0x1b
        /*001e*/ 	.short	0x00a8


	//----- nvinfo : EIATTR_MERCURY_ISA_VERSION
	.align		4
        /*0020*/ 	.byte	0x03, 0x5f
        /*0022*/ 	.short	0x0101


	//----- nvinfo : EIATTR_VRC_CTA_INIT_COUNT
	.align		4
        /*0024*/ 	.byte	0x02, 0x4a
	.zero		1
	.zero		1


	//----- nvinfo : EIATTR_EXIT_INSTR_OFFSETS
	.align		4
        /*0028*/ 	.byte	0x04, 0x1c
        /*002a*/ 	.short	(.L_88 - .L_87)


	//   ....[0]....
.L_87:
        /*002c*/ 	.word	0x00000010


	//----- nvinfo : EIATTR_MAX_THREADS
	.align		4
.L_88:
        /*0030*/ 	.byte	0x04, 0x05
        /*0032*/ 	.short	(.L_90 - .L_89)
.L_89:
        /*0034*/ 	.word	0x00000180
        /*0038*/ 	.word	0x00000001
        /*003c*/ 	.word	0x00000001


	//----- nvinfo : EIATTR_CBANK_PARAM_SIZE
	.align		4
.L_90:
        /*0040*/ 	.byte	0x03, 0x19
        /*0042*/ 	.short	0x0b80


	//----- nvinfo : EIATTR_PARAM_CBANK
	.align		4
        /*0044*/ 	.byte	0x04, 0x0a
        /*0046*/ 	.short	(.L_92 - .L_91)
	.align		4
.L_91:
        /*0048*/ 	.word	index@(.nv.constant0._ZN7cutlass13device_kernelIN5flash11enable_sm90INS1_16FlashAttnFwdSm90INS1_25CollectiveMainloopFwdSm90ILi2EN4cute5tupleIJNS5_1CILi2EEENS7_ILi1EEES9_EEENS6_IJNS7_ILi128EEENS7_ILi112EEENS7_ILi192EEEEEELi192ENS_10bfloat16_tEfNS_4arch4Sm90ELb0ELb0ELb0ELb0ELb0ELb0ELb0ELb1ELb1ELb0ELb0ELb0EEENS1_21CollectiveEpilogueFwdINS6_IJSB_SD_SC_EEESA_SF_SH_Li256ELb0ELb0ELb0ELb0EEENS1_29StaticPersistentTileSchedulerILb0EEEEEEEEEvNT_6ParamsE)
        /*004c*/ 	.short	0x0380
        /*004e*/ 	.short	0x0b80


	//----- nvinfo : EIATTR_SW_WAR
	.align		4
.L_92:
        /*0050*/ 	.byte	0x04, 0x36
        /*0052*/ 	.short	(.L_94 - .L_93)
.L_93:
        /*0054*/ 	.word	0x00000008
.L_94:


//--------------------- .nv.info._ZN7cutlass13device_kernelIN5flash11enable_sm90INS1_16FlashAttnFwdSm90INS1_25CollectiveMainloopFwdSm90ILi2EN4cute5tupleIJNS5_1CILi1EEES8_S8_EEENS6_IJNS7_ILi128EEENS7_ILi112EEENS7_ILi192EEEEEELi192ENS_10bfloat16_tEfNS_4arch4Sm90ELb0ELb0ELb0ELb1ELb0ELb0ELb0ELb1ELb1ELb0ELb0ELb0EEENS1_21CollectiveEpilogueFwdINS6_IJSA_SC_SB_EEES9_SE_SG_Li256ELb1ELb0ELb0ELb0EEENS1_36VarlenDynamicPersistentTileSchedulerILi128ELi112ELi256ELi32ELb0ELb0ELb1ELb0ELb1ELb1EEEEEEEEEvNT_6ParamsE --------------------------
	.section	.nv.info._ZN7cutlass13device_kernelIN5flash11enable_sm90INS1_16FlashAttnFwdSm90INS1_25CollectiveMainloopFwdSm90ILi2EN4cute5tupleIJNS5_1CILi1EEES8_S8_EEENS6_IJNS7_ILi128EEENS7_ILi112EEENS7_ILi192EEEEEELi192ENS_10bfloat16_tEfNS_4arch4Sm90ELb0ELb0ELb0ELb1ELb0ELb0ELb0ELb1ELb1ELb0ELb0ELb0EEENS1_21CollectiveEpilogueFwdINS6_IJSA_SC_SB_EEES9_SE_SG_Li256ELb1ELb0ELb0ELb0EEENS1_36VarlenDynamicPersistentTileSchedulerILi128ELi112ELi256ELi32ELb0ELb0ELb1ELb0ELb1ELb1EEEEEEEEEvNT_6ParamsE,"",@"SHT_CUDA_INFO"
	.sectionflags	@""
	.align	4


	//----- nvinfo : EIATTR_CUDA_API_VERSION
	.align		4
        /*0000*/ 	.byte	0x04, 0x37
        /*0002*/ 	.short	(.L_96 - .L_95)
.L_95:
        /*0004*/ 	.word	0x00000082


	//----- nvinfo : EIATTR_KPARAM_INFO
	.align		4
.L_96:
        /*0008*/ 	.byte	0x04, 0x17
        /*000a*/ 	.short	(.L_98 - .L_97)
.L_97:
        /*000c*/ 	.word	0x00000000
        /*0010*/ 	.short	0x0000
        /*0012*/ 	.short	0x0000
        /*0014*/ 	.byte	0x00, 0xf0, 0x01, 0x28


	//----- nvinfo : EIATTR_SPARSE_MMA_MASK
	.align		4
.L_98:
        /*0018*/ 	.byte	0x03, 0x50
        /*001a*/ 	.short	0x0000


	//----- nvinfo : EIATTR_MAXREG_COUNT
	.align		4
        /*001c*/ 	.byte	0x03, 0x1b
        /*001e*/ 	.short	0x00a8


	//----- nvinfo : EIATTR_MERCURY_ISA_VERSION
	.align		4
        /*0020*/ 	.byte	0x03, 0x5f
        /*0022*/ 	.short	0x0101


	//----- nvinfo : EIATTR_VRC_CTA_INIT_COUNT
	.align		4
        /*0024*/ 	.byte	0x02, 0x4a
	.zero		1
	.zero		1


	//----- nvinfo : EIATTR_EXIT_INSTR_OFFSETS
	.align		4
        /*0028*/ 	.byte	0x04, 0x1c
        /*002a*/ 	.short	(.L_100 - .L_99)


	//   ....[0]....
.L_99:
        /*002c*/ 	.word	0x00000010


	//----- nvinfo : EIATTR_MAX_THREADS
	.align		4
.L_100:
        /*0030*/ 	.byte	0x04, 0x05
        /*0032*/ 	.short	(.L_102 - .L_101)
.L_101:
        /*0034*/ 	.word	0x00000180
        /*0038*/ 	.word	0x00000001
        /*003c*/ 	.word	0x00000001


	//----- nvinfo : EIATTR_CBANK_PARAM_SIZE
	.align		4
.L_102:
        /*0040*/ 	.byte	0x03, 0x19
        /*0042*/ 	.short	0x0a00


	//----- nvinfo : EIATTR_PARAM_CBANK
	.align		4
        /*0044*/ 	.byte	0x04, 0x0a
        /*0046*/ 	.short	(.L_104 - .L_103)
	.align		4
.L_103:
        /*0048*/ 	.word	index@(.nv.constant0._ZN7cutlass13device_kernelIN5flash11enable_sm90INS1_16FlashAttnFwdSm90INS1_25CollectiveMainloopFwdSm90ILi2EN4cute5tupleIJNS5_1CILi1EEES8_S8_EEENS6_IJNS7_ILi128EEENS7_ILi112EEENS7_ILi192EEEEEELi192ENS_10bfloat16_tEfNS_4arch4Sm90ELb0ELb0ELb0ELb1ELb0ELb0ELb0ELb1ELb1ELb0ELb0ELb0EEENS1_21CollectiveEpilogueFwdINS6_IJSA_SC_SB_EEES9_SE_SG_Li256ELb1ELb0ELb0ELb0EEENS1_36VarlenDynamicPersistentTileSchedulerILi128ELi112ELi256ELi32ELb0ELb0ELb1ELb0ELb1ELb1EEEEEEEEEvNT_6ParamsE)
        /*004c*/ 	.short	0x0380
        /*004e*/ 	.short	0x0a00


	//----- nvinfo : EIATTR_SW_WAR
	.align		4
.L_104:
        /*0050*/ 	.byte	0x04, 0x36
        /*0052*/ 	.short	(.L_106 - .L_105)
.L_105:
        /*0054*/ 	.word	0x00000008
.L_106:


//--------------------- .nv.info._ZN7cutlass13device_kernelIN5flash11enable_sm90INS1_16FlashAttnFwdSm90INS1_25CollectiveMainloopFwdSm90ILi2EN4cute5tupleIJNS5_1CILi1EEES8_S8_EEENS6_IJNS7_ILi128EEENS7_ILi112EEENS7_ILi192EEEEEELi192ENS_10bfloat16_tEfNS_4arch4Sm90ELb0ELb0ELb0ELb1ELb0ELb1ELb0ELb1ELb1ELb0ELb0ELb0EEENS1_21CollectiveEpilogueFwdINS6_IJSA_SC_SB_EEES9_SE_SG_Li256ELb1ELb0ELb0ELb0EEENS1_36VarlenDynamicPersistentTileSchedulerILi128ELi112ELi256ELi32ELb0ELb0ELb1ELb0ELb1ELb1EEEEEEEEEvNT_6ParamsE --------------------------
	.section	.nv.info._ZN7cutlass13device_kernelIN5flash11enable_sm90INS1_16FlashAttnFwdSm90INS1_25CollectiveMainloopFwdSm90ILi2EN4cute5tupleIJNS5_1CILi1EEES8_S8_EEENS6_IJNS7_ILi128EEENS7_ILi112EEENS7_ILi192EEEEEELi192ENS_10bfloat16_tEfNS_4arch4Sm90ELb0ELb0ELb0ELb1ELb0ELb1ELb0ELb1ELb1ELb0ELb0ELb0EEENS1_21CollectiveEpilogueFwdINS6_IJSA_SC_SB_EEES9_SE_SG_Li256ELb1ELb0ELb0ELb0EEENS1_36VarlenDynamicPersistentTileSchedulerILi128ELi112ELi256ELi32ELb0ELb0ELb1ELb0ELb1ELb1EEEEEEEEEvNT_6ParamsE,"",@"SHT_CUDA_INFO"
	.sectionflags	@""
	.align	4


	//----- nvinfo : EIATTR_CUDA_API_VERSION
	.align		4
        /*0000*/ 	.byte	0x04, 0x37
        /*0002*/ 	.short	(.L_108 - .L_107)
.L_107:
        /*0004*/ 	.word	0x00000082


	//----- nvinfo : EIATTR_KPARAM_INFO
	.align		4
.L_108:
        /*0008*/ 	.byte	0x04, 0x17
        /*000a*/ 	.short	(.L_110 - .L_109)
.L_109:
        /*000c*/ 	.word	0x00000000
        /*0010*/ 	.short	0x0000
        /*0012*/ 	.short	0x0000
        /*0014*/ 	.byte	0x00, 0xf0, 0x01, 0x28


	//----- nvinfo : EIATTR_SPARSE_MMA_MASK
	.align		4
.L_110:
        /*0018*/ 	.byte	0x03, 0x50
        /*001a*/ 	.short	0x0000


	//----- nvinfo : EIATTR_MAXREG_COUNT
	.align		4
        /*001c*/ 	.byte	0x03, 0x1b
        /*001e*/ 	.short	0x00a8


	//----- nvinfo : EIATTR_MERCURY_ISA_VERSION
	.align		4
        /*0020*/ 	.byte	0x03, 0x5f
        /*0022*/ 	.short	0x0101


	//----- nvinfo : EIATTR_VRC_CTA_INIT_COUNT
	.align		4
        /*0024*/ 	.byte	0x02, 0x4a
	.zero		1
	.zero		1


	//----- nvinfo : EIATTR_EXIT_INSTR_OFFSETS
	.align		4
        /*0028*/ 	.byte	0x04, 0x1c
        /*002a*/ 	.short	(.L_112 - .L_111)


	//   ....[0]....
.L_111:
        /*002c*/ 	.word	0x00000010


	//----- nvinfo : EIATTR_MAX_THREADS
	.align		4
.L_112:
        /*0030*/ 	.byte	0x04, 0x05
        /*0032*/ 	.short	(.L_114 - .L_113)
.L_113:
        /*0034*/ 	.word	0x00000180
        /*0038*/ 	.word	0x00000001
        /*003c*/ 	.word	0x00000001


	//----- nvinfo : EIATTR_CBANK_PARAM_SIZE
	.align		4
.L_114:
        /*0040*/ 	.byte	0x03, 0x19
        /*0042*/ 	.short	0x0a00


	//----- nvinfo : EIATTR_PARAM_CBANK
	.align		4
        /*0044*/ 	.byte	0x04, 0x0a
        /*0046*/ 	.short	(.L_116 - .L_115)
	.align		4
.L_115:
        /*0048*/ 	.word	index@(.nv.constant0._ZN7cutlass13device_kernelIN5flash11enable_sm90INS1_16FlashAttnFwdSm90INS1_25CollectiveMainloopFwdSm90ILi2EN4cute5tupleIJNS5_1CILi1EEES8_S8_EEENS6_IJNS7_ILi128EEENS7_ILi112EEENS7_ILi192EEEEEELi192ENS_10bfloat16_tEfNS_4arch4Sm90ELb0ELb0ELb0ELb1ELb0ELb1ELb0ELb1ELb1ELb0ELb0ELb0EEENS1_21CollectiveEpilogueFwdINS6_IJSA_SC_SB_EEES9_SE_SG_Li256ELb1ELb0ELb0ELb0EEENS1_36VarlenDynamicPersistentTileSchedulerILi128ELi112ELi256ELi32ELb0ELb0ELb1ELb0ELb1ELb1EEEEEEEEEvNT_6ParamsE)
        /*004c*/ 	.short	0x0380
        /*004e*/ 	.short	0x0a00


	//----- nvinfo : EIATTR_SW_WAR
	.align		4
.L_116:
        /*0050*/ 	.byte	0x04, 0x36
        /*0052*/ 	.short	(.L_118 - .L_117)
.L_117:
        /*0054*/ 	.word	0x00000008
.L_118:


//--------------------- .nv.info._ZN7cutlass13device_kernelIN5flash11enable_sm90INS1_16FlashAttnFwdSm90INS1_25CollectiveMainloopFwdSm90ILi2EN4cute5tupleIJNS5_1CILi1EEES8_S8_EEENS6_IJNS7_ILi128EEENS7_ILi96EEENS7_ILi192EEEEEELi192ENS_10bfloat16_tEfNS_4arch4Sm90ELb0ELb1ELb0ELb0ELb0ELb0ELb0ELb1ELb1ELb0ELb0ELb0EEENS1_21CollectiveEpilogueFwdINS6_IJSA_SC_SB_EEES9_SE_SG_Li256ELb0ELb0ELb0ELb0EEENS1_30DynamicPersistentTileSchedulerILi256ELi32ELb0ELb0ELb1EEEEEEEEEvNT_6ParamsE --------------------------
	.section	.nv.info._ZN7cutlass13device_kernelIN5flash11enable_sm90INS1_16FlashAttnFwdSm90INS1_25CollectiveMainloopFwdSm90ILi2EN4cute5tupleIJNS5_1CILi1EEES8_S8_EEENS6_IJNS7_ILi128EEENS7_ILi96EEENS7_ILi192EEEEEELi192ENS_10bfloat16_tEfNS_4arch4Sm90ELb0ELb1ELb0ELb0ELb0ELb0ELb0ELb1ELb1ELb0ELb0ELb0EEENS1_21CollectiveEpilogueFwdINS6_IJSA_SC_SB_EEES9_SE_SG_Li256ELb0ELb0ELb0ELb0EEENS1_30DynamicPersistentTileSchedulerILi256ELi32ELb0ELb0ELb1EEEEEEEEEvNT_6ParamsE,"",@"SHT_CUDA_INFO"
	.sectionflags	@""
	.align	4


	//----- nvinfo : EIATTR_CUDA_API_VERSION
	.align		4
        /*0000*/ 	.byte	0x04, 0x37
        /*0002*/ 	.short	(.L_120 - .L_119)
.L_119:
        /*0004*/ 	.word	0x00000082


	//----- nvinfo : EIATTR_KPARAM_INFO
	.align		4
.L_120:
        /*0008*/ 	.byte	0x04, 0x17
        /*000a*/ 	.short	(.L_122 - .L_121)
.L_121:
        /*000c*/ 	.word	0x00000000
        /*0010*/ 	.short	0x0000
        /*0012*/ 	.short	0x0000
        /*0014*/ 	.byte	0x00, 0xf0, 0x01, 0x2e


	//----- nvinfo : EIATTR_SPARSE_MMA_MASK
	.align		4
.L_122:
        /*0018*/ 	.byte	0x03, 0x50
        /*001a*/ 	.short	0x0000


	//----- nvinfo : EIATTR_MAXREG_COUNT
	.align		4
        /*001c*/ 	.byte	0x03, 0x1b
        /*001e*/ 	.short	0x00a8


	//----- nvinfo : EIATTR_MERCURY_ISA_VERSION
	.align		4
        /*0020*/ 	.byte	0x03, 0x5f
        /*0022*/ 	.short	0x0101


	//----- nvinfo : EIATTR_VRC_CTA_INIT_COUNT
	.align		4
        /*0024*/ 	.byte	0x02, 0x4a
	.zero		1
	.zero		1


	//----- nvinfo : EIATTR_EXIT_INSTR_OFFSETS
	.align		4
        /*0028*/ 	.byte	0x04, 0x1c
        /*002a*/ 	.short	(.L_124 - .L_123)


	//   ....[0]....
.L_123:
        /*002c*/ 	.word	0x00000010


	//----- nvinfo : EIATTR_MAX_THREADS
	.align		4
.L_124:
        /*0030*/ 	.byte	0x04, 0x05
        /*0032*/ 	.short	(.L_126 - .L_125)
.L_125:
        /*0034*/ 	.word	0x00000180
        /*0038*/ 	.word	0x00000001
        /*003c*/ 	.word	0x00000001


	//----- nvinfo : EIATTR_CBANK_PARAM_SIZE
	.align		4
.L_126:
        /*0040*/ 	.byte	0x03, 0x19
        /*0042*/ 	.short	0x0b80


	//----- nvinfo : EIATTR_PARAM_CBANK
	.align		4
        /*0044*/ 	.byte	0x04, 0x0a
        /*0046*/ 	.short	(.L_128 - .L_127)
	.align		4
.L_127:
        /*0048*/ 	.word	index@(.nv.constant0._ZN7cutlass13device_kernelIN5flash11enable_sm90INS1_16FlashAttnFwdSm90INS1_25CollectiveMainloopFwdSm90ILi2EN4cute5tupleIJNS5_1CILi1EEES8_S8_EEENS6_IJNS7_ILi128EEENS7_ILi96EEENS7_ILi192EEEEEELi192ENS_10bfloat16_tEfNS_4arch4Sm90ELb0ELb1ELb0ELb0ELb0ELb0ELb0ELb1ELb1ELb0ELb0ELb0EEENS1_21CollectiveEpilogueFwdINS6_IJSA_SC_SB_EEES9_SE_SG_Li256ELb0ELb0ELb0ELb0EEENS1_30DynamicPersistentTileSchedulerILi256ELi32ELb0ELb0ELb1EEEEEEEEEvNT_6ParamsE)
        /*004c*/ 	.short	0x0380
        /*004e*/ 	.short	0x0b80


	//----- nvinfo : EIATTR_SW_WAR
	.align		4
.L_128:
        /*0050*/ 	.byte	0x04, 0x36
        /*0052*/ 	.short	(.L_130 - .L_129)
.L_129:
        /*0054*/ 	.word	0x00000008
.L_130:


//--------------------- .nv.info._ZN7cutlass13device_kernelIN5flash11enable_sm90INS1_16FlashAttnFwdSm90INS1_25CollectiveMainloopFwdSm90ILi2EN4cute5tupleIJNS5_1CILi1EEES8_S8_EEENS6_IJNS7_ILi128EEENS7_ILi96EEENS7_ILi192EEEEEELi192ENS_10bfloat16_tEfNS_4arch4Sm90ELb0ELb1ELb0ELb1ELb0ELb0ELb0ELb1ELb1ELb0ELb0ELb0EEENS1_21CollectiveEpilogueFwdINS6_IJSA_SC_SB_EEES9_SE_SG_Li256ELb1ELb0ELb0ELb0EEENS1_36VarlenDynamicPersistentTileSchedulerILi128ELi96ELi256ELi32ELb0ELb0ELb1ELb1ELb0ELb1EEEEEEEEEvNT_6ParamsE --------------------------
	.section	.nv.info._ZN7cutlass13device_kernelIN5flash11enable_sm90INS1_16FlashAttnFwdSm90INS1_25CollectiveMainloopFwdSm90ILi2EN4cute5tupleIJNS5_1CILi1EEES8_S8_EEENS6_IJNS7_ILi128EEENS7_ILi96EEENS7_ILi192EEEEEELi192ENS_10bfloat16_tEfNS_4arch4Sm90ELb0ELb1ELb0ELb1ELb0ELb0ELb0ELb1ELb1ELb0ELb0ELb0EEENS1_21CollectiveEpilogueFwdINS6_IJSA_SC_SB_EEES9_SE_SG_Li256ELb1ELb0ELb0ELb0EEENS1_36VarlenDynamicPersistentTileSchedulerILi128ELi96ELi256ELi32ELb0ELb0ELb1ELb1ELb0ELb1EEEEEEEEEvNT_6ParamsE,"",@"SHT_CUDA_INFO"
	.sectionflags	@""
	.align	4


	//----- nvinfo : EIATTR_CUDA_API_VERSION
	.align		4
        /*0000*/ 	.byte	0x04, 0x37
        /*0002*/ 	.short	(.L_132 - .L_131)
.L_131:
        /*0004*/ 	.word	0x00000082


	//----- nvinfo : EIATTR_KPARAM_INFO
	.align		4
.L_132:
        /*0008*/ 	.byte	0x04, 0x17
        /*000a*/ 	.short	(.L_134 - .L_133)
.L_133:
        /*000c*/ 	.word	0x00000000
        /*0010*/ 	.short	0x0000
        /*0012*/ 	.short	0x0000
        /*0014*/ 	.byte	0x00, 0xf0, 0x01, 0x28


	//----- nvinfo : EIATTR_SPARSE_MMA_MASK
	.align		4
.L_134:
        /*0018*/ 	.byte	0x03, 0x50
        /*001a*/ 	.short	0x0000


	//----- nvinfo : EIATTR_MAXREG_COUNT
	.align		4
        /*001c*/ 	.byte	0x03, 0x1b
        /*001e*/ 	.short	0x00a8


	//----- nvinfo : EIATTR_MERCURY_ISA_VERSION
	.align		4
        /*0020*/ 	.byte	0x03, 0x5f
        /*0022*/ 	.short	0x0101


	//----- nvinfo : EIATTR_VRC_CTA_INIT_COUNT
	.align		4
        /*0024*/ 	.byte	0x02, 0x4a
	.zero		1
	.zero		1


	//----- nvinfo : EIATTR_EXIT_INSTR_OFFSETS
	.align		4
        /*0028*/ 	.byte	0x04, 0x1c
        /*002a*/ 	.short	(.L_136 - .L_135)


	//   ....[0]....
.L_135:
        /*002c*/ 	.word	0x00000010


	//----- nvinfo : EIATTR_MAX_THREADS
	.align		4
.L_136:
        /*0030*/ 	.byte	0x04, 0x05
        /*0032*/ 	.short	(.L_138 - .L_137)
.L_137:
        /*0034*/ 	.word	0x00000180
        /*0038*/ 	.word	0x00000001
        /*003c*/ 	.word	0x00000001


	//----- nvinfo : EIATTR_CBANK_PARAM_SIZE
	.align		4
.L_138:
        /*0040*/ 	.byte	0x03, 0x19
        /*0042*/ 	.short	0x0a00


	//----- nvinfo : EIATTR_PARAM_CBANK
	.align		4
        /*0044*/ 	.byte	0x04, 0x0a
        /*0046*/ 	.short	(.L_140 - .L_139)
	.align		4
.L_139:
        /*0048*/ 	.word	index@(.nv.constant0._ZN7cutlass13device_kernelIN5flash11enable_sm90INS1_16FlashAttnFwdSm90INS1_25CollectiveMainloopFwdSm90ILi2EN4cute5tupleIJNS5_1CILi1EEES8_S8_EEENS6_IJNS7_ILi128EEENS7_ILi96EEENS7_ILi192EEEEEELi192ENS_10bfloat16_tEfNS_4arch4Sm90ELb0ELb1ELb0ELb1ELb0ELb0ELb0ELb1ELb1ELb0ELb0ELb0EEENS1_21CollectiveEpilogueFwdINS6_IJSA_SC_SB_EEES9_SE_SG_Li256ELb1ELb0ELb0ELb0EEENS1_36VarlenDynamicPersistentTileSchedulerILi128ELi96ELi256ELi32ELb0ELb0ELb1ELb1ELb0ELb1EEEEEEEEEvNT_6ParamsE)
        /*004c*/ 	.short	0x0380
        /*004e*/ 	.short	0x0a00


	//----- nvinfo : EIATTR_SW_WAR
	.align		4
.L_140:
        /*0050*/ 	.byte	0x04, 0x36
        /*0052*/ 	.short	(.L_142 - .L_141)
.L_141:
        /*0054*/ 	.word	0x00000008
.L_142:


//--------------------- .nv.info._ZN7cutlass13device_kernelIN5flash11enable_sm90INS1_16FlashAttnFwdSm90INS1_25CollectiveMainloopFwdSm90ILi2EN4cute5tupleIJNS5_1CILi1EEES8_S8_EEENS6_IJNS7_ILi128EEENS7_ILi96EEENS7_ILi192EEEEEELi192ENS_10bfloat16_tEfNS_4arch4Sm90ELb0ELb1ELb0ELb1ELb0ELb1ELb0ELb1ELb1ELb0ELb0ELb0EEENS1_21CollectiveEpilogueFwdINS6_IJSA_SC_SB_EEES9_SE_SG_Li256ELb1ELb0ELb0ELb0EEENS1_36VarlenDynamicPersistentTileSchedulerILi128ELi96ELi256ELi32ELb0ELb0ELb1ELb1ELb0ELb1EEEEEEEEEvNT_6ParamsE --------------------------
	.section	.nv.info._ZN7cutlass13device_kernelIN5flash11enable_sm90INS1_16FlashAttnFwdSm90INS1_25CollectiveMainloopFwdSm90ILi2EN4cute5tupleIJNS5_1CILi1EEES8_S8_EEENS6_IJNS7_ILi128EEENS7_ILi96EEENS7_ILi192EEEEEELi192ENS_10bfloat16_tEfNS_4arch4Sm90ELb0ELb1ELb0ELb1ELb0ELb1ELb0ELb1ELb1ELb0ELb0ELb0EEENS1_21CollectiveEpilogueFwdINS6_IJSA_SC_SB_EEES9_SE_SG_Li256ELb1ELb0ELb0ELb0EEENS1_36VarlenDynamicPersistentTileSchedulerILi128ELi96ELi256ELi32ELb0ELb0ELb1ELb1ELb0ELb1EEEEEEEEEvNT_6ParamsE,"",@"SHT_CUDA_INFO"
	.sectionflags	@""
	.align	4


	//----- nvinfo : EIATTR_CUDA_API_VERSION
	.align		4
        /*0000*/ 	.byte	0x04, 0x37
        /*0002*/ 	.short	(.L_144 - .L_143)
.L_143:
        /*0004*/ 	.word	0x00000082


	//----- nvinfo : EIATTR_KPARAM_INFO
	.align		4
.L_144:
        /*0008*/ 	.byte	0x04, 0x17
        /*000a*/ 	.short	(.L_146 - .L_145)
.L_145:
        /*000c*/ 	.word	0x00000000
        /*0010*/ 	.short	0x0000
        /*0012*/ 	.short	0x0000
        /*0014*/ 	.byte	0x00, 0xf0, 0x01, 0x28


	//----- nvinfo : EIATTR_SPARSE_MMA_MASK
	.align		4
.L_146:
        /*0018*/ 	.byte	0x03, 0x50
        /*001a*/ 	.short	0x0000


	//----- nvinfo : EIATTR_MAXREG_COUNT
	.align		4
        /*001c*/ 	.byte	0x03, 0x1b
        /*001e*/ 	.short	0x00a8


	//----- nvinfo : EIATTR_MERCURY_ISA_VERSION
	.align		4
        /*0020*/ 	.byte	0x03, 0x5f
        /*0022*/ 	.short	0x0101


	//----- nvinfo : EIATTR_VRC_CTA_INIT_COUNT
	.align		4
        /*0024*/ 	.byte	0x02, 0x4a
	.zero		1
	.zero		1


	//----- nvinfo : EIATTR_EXIT_INSTR_OFFSETS
	.align		4
        /*0028*/ 	.byte	0x04, 0x1c
        /*002a*/ 	.short	(.L_148 - .L_147)


	//   ....[0]....
.L_147:
        /*002c*/ 	.word	0x00000010


	//----- nvinfo : EIATTR_MAX_THREADS
	.align		4
.L_148:
        /*0030*/ 	.byte	0x04, 0x05
        /*0032*/ 	.short	(.L_150 - .L_149)
.L_149:
        /*0034*/ 	.word	0x00000180
        /*0038*/ 	.word	0x00000001
        /*003c*/ 	.word	0x00000001


	//----- nvinfo : EIATTR_CBANK_PARAM_SIZE
	.align		4
.L_150:
        /*0040*/ 	.byte	0x03, 0x19
        /*0042*/ 	.short	0x0a00


	//----- nvinfo : EIATTR_PARAM_CBANK
	.align		4
        /*0044*/ 	.byte	0x04, 0x0a
        /*0046*/ 	.short	(.L_152 - .L_151)
	.align		4
.L_151:
        /*0048*/ 	.word	index@(.nv.constant0._ZN7cutlass13device_kernelIN5flash11enable_sm90INS1_16FlashAttnFwdSm90INS1_25CollectiveMainloopFwdSm90ILi2EN4cute5tupleIJNS5_1CILi1EEES8_S8_EEENS6_IJNS7_ILi128EEENS7_ILi96EEENS7_ILi192EEEEEELi192ENS_10bfloat16_tEfNS_4arch4Sm90ELb0ELb1ELb0ELb1ELb0ELb1ELb0ELb1ELb1ELb0ELb0ELb0EEENS1_21CollectiveEpilogueFwdINS6_IJSA_SC_SB_EEES9_SE_SG_Li256ELb1ELb0ELb0ELb0EEENS1_36VarlenDynamicPersistentTileSchedulerILi128ELi96ELi256ELi32ELb0ELb0ELb1ELb1ELb0ELb1EEEEEEEEEvNT_6ParamsE)
        /*004c*/ 	.short	0x0380
        /*004e*/ 	.short	0x0a00


	//----- nvinfo : EIATTR_SW_WAR
	.align		4
.L_152:
        /*0050*/ 	.byte	0x04, 0x36
        /*0052*/ 	.short	(.L_154 - .L_153)
.L_153:
        /*0054*/ 	.word	0x00000008
.L_154:


//--------------------- .nv.info._ZN7cutlass13device_kernelIN5flash11enable_sm90INS1_16FlashAttnFwdSm90INS1_25CollectiveMainloopFwdSm90ILi2EN4cute5tupleIJNS5_1CILi1EEES8_S8_EEENS6_IJNS7_ILi128EEENS7_ILi112EEENS7_ILi192EEEEEELi192ENS_10bfloat16_tEfNS_4arch4Sm90ELb1ELb0ELb0ELb0ELb0ELb0ELb0ELb1ELb1ELb0ELb0ELb0EEENS1_21CollectiveEpilogueFwdINS6_IJSA_SC_SB_EEES9_SE_SG_Li256ELb0ELb0ELb0ELb0EEENS1_30DynamicPersistentTileSchedulerILi256ELi32ELb0ELb0ELb1EEEEEEEEEvNT_6ParamsE --------------------------
	.section	.nv.info._ZN7cutlass13device_kernelIN5flash11enable_sm90INS1_16FlashAttnFwdSm90INS1_25CollectiveMainloopFwdSm90ILi2EN4cute5tupleIJNS5_1CILi1EEES8_S8_EEENS6_IJNS7_ILi128EEENS7_ILi112EEENS7_ILi192EEEEEELi192ENS_10bfloat16_tEfNS_4arch4Sm90ELb1ELb0ELb0ELb0ELb0ELb0ELb0ELb1ELb1ELb0ELb0ELb0EEENS1_21CollectiveEpilogueFwdINS6_IJSA_SC_SB_EEES9_SE_SG_Li256ELb0ELb0ELb0ELb0EEENS1_30DynamicPersistentTileSchedulerILi256ELi32ELb0ELb0ELb1EEEEEEEEEvNT_6ParamsE,"",@"SHT_CUDA_INFO"
	.sectionflags	@""
	.align	4


	//----- nvinfo : EIATTR_CUDA_API_VERSION
	.align		4
        /*0000*/ 	.byte	0x04, 0x37
        /*0002*/ 	.short	(.L_156 - .L_155)
.L_155:
        /*0004*/ 	.word	0x00000082


	//----- nvinfo : EIATTR_KPARAM_INFO
	.align		4
.L_156:
        /*0008*/ 	.byte	0x04, 0x17
        /*000a*/ 	.short	(.L_158 - .L_157)
.L_157:
        /*000c*/ 	.word	0x00000000
        /*0010*/ 	.short	0x0000
        /*0012*/ 	.short	0x0000
        /*0014*/ 	.byte	0x00, 0xf0, 0x01, 0x2e


	//----- nvinfo : EIATTR_SPARSE_MMA_MASK
	.align		4
.L_158:
        /*0018*/ 	.byte	0x03, 0x50
        /*001a*/ 	.short	0x0000


	//----- nvinfo : EIATTR_MAXREG_COUNT
	.align		4
        /*001c*/ 	.byte	0x03, 0x1b
        /*001e*/ 	.short	0x00a8


	//----- nvinfo : EIATTR_MERCURY_ISA_VERSION
	.align		4
        /*0020*/ 	.byte	0x03, 0x5f
        /*0022*/ 	.short	0x0101


	//----- nvinfo : EIATTR_VRC_CTA_INIT_COUNT
	.align		4
        /*0024*/ 	.byte	0x02, 0x4a
	.zero		1
	.zero		1


	//----- nvinfo : EIATTR_EXIT_INSTR_OFFSETS
	.align		4
        /*0028*/ 	.byte	0x04, 0x1c
        /*002a*/ 	.short	(.L_160 - .L_159)


	//   ....[0]....
.L_159:
        /*002c*/ 	.word	0x00000010


	//----- nvinfo : EIATTR_MAX_THREADS
	.align		4
.L_160:
        /*0030*/ 	.byte	0x04, 0x05
        /*0032*/ 	.short	(.L_162 - .L_161)
.L_161:
        /*0034*/ 	.word	0x00000180
        /*0038*/ 	.word	0x00000001
        /*003c*/ 	.word	0x00000001


	//----- nvinfo : EIATTR_CBANK_PARAM_SIZE
	.align		4
.L_162:
        /*0040*/ 	.byte	0x03, 0x19
        /*0042*/ 	.short	0x0b80


	//----- nvinfo : EIATTR_PARAM_CBANK
	.align		4
        /*0044*/ 	.byte	0x04, 0x0a
        /*0046*/ 	.short	(.L_164 - .L_163)
	.align		4
.L_163:
        /*0048*/ 	.word	index@(.nv.constant0._ZN7cutlass13device_kernelIN5flash11enable_sm90INS1_16FlashAttnFwdSm90INS1_25CollectiveMainloopFwdSm90ILi2EN4cute5tupleIJNS5_1CILi1EEES8_S8_EEENS6_IJNS7_ILi128EEENS7_ILi112EEENS7_ILi192EEEEEELi192ENS_10bfloat16_tEfNS_4arch4Sm90ELb1ELb0ELb0ELb0ELb0ELb0ELb0ELb1ELb1ELb0ELb0ELb0EEENS1_21CollectiveEpilogueFwdINS6_IJSA_SC_SB_EEES9_SE_SG_Li256ELb0ELb0ELb0ELb0EEENS1_30DynamicPersistentTileSchedulerILi256ELi32ELb0ELb0ELb1EEEEEEEEEvNT_6ParamsE)
        /*004c*/ 	.short	0x0380
        /*004e*/ 	.short	0x0b80


	//----- nvinfo : EIATTR_SW_WAR
	.align		4
.L_164:
        /*0050*/ 	.byte	0x04, 0x36
        /*0052*/ 	.short	(.L_166 - .L_165)
.L_165:
        /*0054*/ 	.word	0x00000008
.L_166:


//--------------------- .nv.info._ZN7cutlass13device_kernelIN5flash11enable_sm90INS1_16FlashAttnFwdSm90INS1_25CollectiveMainloopFwdSm90ILi2EN4cute5tupleIJNS5_1CILi1EEES8_S8_EEENS6_IJNS7_ILi128EEENS7_ILi112EEENS7_ILi192EEEEEELi192ENS_10bfloat16_tEfNS_4arch4Sm90ELb1ELb0ELb0ELb1ELb0ELb0ELb0ELb1ELb1ELb0ELb0ELb0EEENS1_21CollectiveEpilogueFwdINS6_IJSA_SC_SB_EEES9_SE_SG_Li256ELb1ELb0ELb0ELb0EEENS1_36VarlenDynamicPersistentTileSchedulerILi128ELi112ELi256ELi32ELb0ELb0ELb1ELb1ELb1ELb1EEEEEEEEEvNT_6ParamsE --------------------------
	.section	.nv.info._ZN7cutlass13device_kernelIN5flash11enable_sm90INS1_16FlashAttnFwdSm90INS1_25CollectiveMainloopFwdSm90ILi2EN4cute5tupleIJNS5_1CILi1EEES8_S8_EEENS6_IJNS7_ILi128EEENS7_ILi112EEENS7_ILi192EEEEEELi192ENS_10bfloat16_tEfNS_4arch4Sm90ELb1ELb0ELb0ELb1ELb0ELb0ELb0ELb1ELb1ELb0ELb0ELb0EEENS1_21CollectiveEpilogueFwdINS6_IJSA_SC_SB_EEES9_SE_SG_Li256ELb1ELb0ELb0ELb0EEENS1_36VarlenDynamicPersistentTileSchedulerILi128ELi112ELi256ELi32ELb0ELb0ELb1ELb1ELb1ELb1EEEEEEEEEvNT_6ParamsE,"",@"SHT_CUDA_INFO"
	.sectionflags	@""
	.align	4


	//----- nvinfo : EIATTR_CUDA_API_VERSION
	.align		4
        /*0000*/ 	.byte	0x04, 0x37
        /*0002*/ 	.short	(.L_168 - .L_167)
.L_167:
        /*0004*/ 	.word	0x00000082


	//----- nvinfo : EIATTR_KPARAM_INFO
	.align		4
.L_168:
        /*0008*/ 	.byte	0x04, 0x17
        /*000a*/ 	.short	(.L_170 - .L_169)
.L_169:
        /*000c*/ 	.word	0x00000000
        /*0010*/ 	.short	0x0000
        /*0012*/ 	.short	0x0000
        /*0014*/ 	.byte	0x00, 0xf0, 0x01, 0x28


	//----- nvinfo : EIATTR_SPARSE_MMA_MASK
	.align		4
.L_170:
        /*0018*/ 	.byte	0x03, 0x50
        /*001a*/ 	.short	0x0000


	//----- nvinfo : EIATTR_MAXREG_COUNT
	.align		4
        /*001c*/ 	.byte	0x03, 0x1b
        /*001e*/ 	.short	0x00a8


	//----- nvinfo : EIATTR_MERCURY_ISA_VERSION
	.align		4
        /*0020*/ 	.byte	0x03, 0x5f
        /*0022*/ 	.short	0x0101


	//----- nvinfo : EIATTR_VRC_CTA_INIT_COUNT
	.align		4
        /*0024*/ 	.byte	0x02, 0x4a
	.zero		1
	.zero		1


	//----- nvinfo : EIATTR_EXIT_INSTR_OFFSETS
	.align		4
        /*0028*/ 	.byte	0x04, 0x1c
        /*002a*/ 	.short	(.L_172 - .L_171)


	//   ....[0]....
.L_171:
        /*002c*/ 	.word	0x00000010


	//----- nvinfo : EIATTR_MAX_THREADS
	.align		4
.L_172:
        /*0030*/ 	.byte	0x04, 0x05
        /*0032*/ 	.short	(.L_174 - .L_173)
.L_173:
        /*0034*/ 	.word	0x00000180
        /*0038*/ 	.word	0x00000001
        /*003c*/ 	.word	0x00000001


	//----- nvinfo : EIATTR_CBANK_PARAM_SIZE
	.align		4
.L_174:
        /*0040*/ 	.byte	0x03, 0x19
        /*0042*/ 	.short	0x0a00


	//----- nvinfo : EIATTR_PARAM_CBANK
	.align		4
        /*0044*/ 	.byte	0x04, 0x0a
        /*0046*/ 	.short	(.L_176 - .L_175)
	.align		4
.L_175:
        /*0048*/ 	.word	index@(.nv.constant0._ZN7cutlass13device_kernelIN5flash11enable_sm90INS1_16FlashAttnFwdSm90INS1_25CollectiveMainloopFwdSm90ILi2EN4cute5tupleIJNS5_1CILi1EEES8_S8_EEENS6_IJNS7_ILi128EEENS7_ILi112EEENS7_ILi192EEEEEELi192ENS_10bfloat16_tEfNS_4arch4Sm90ELb1ELb0ELb0ELb1ELb0ELb0ELb0ELb1ELb1ELb0ELb0ELb0EEENS1_21CollectiveEpilogueFwdINS6_IJSA_SC_SB_EEES9_SE_SG_Li256ELb1ELb0ELb0ELb0EEENS1_36VarlenDynamicPersistentTileSchedulerILi128ELi112ELi256ELi32ELb0ELb0ELb1ELb1ELb1ELb1EEEEEEEEEvNT_6ParamsE)
        /*004c*/ 	.short	0x0380
        /*004e*/ 	.short	0x0a00


	//----- nvinfo : EIATTR_SW_WAR
	.align		4
.L_176:
        /*0050*/ 	.byte	0x04, 0x36
        /*0052*/ 	.short	(.L_178 - .L_177)
.L_177:
        /*0054*/ 	.word	0x00000008
.L_178:


//--------------------- .nv.info._ZN7cutlass13device_kernelIN5flash11enable_sm90INS1_16FlashAttnFwdSm90INS1_25CollectiveMainloopFwdSm90ILi2EN4cute5tupleIJNS5_1CILi1EEES8_S8_EEENS6_IJNS7_ILi128EEENS7_ILi112EEENS7_ILi192EEEEEELi192ENS_10bfloat16_tEfNS_4arch4Sm90ELb1ELb0ELb0ELb1ELb0ELb1ELb0ELb1ELb1ELb0ELb0ELb0EEENS1_21CollectiveEpilogueFwdINS6_IJSA_SC_SB_EEES9_SE_SG_Li256ELb1ELb0ELb0ELb0EEENS1_36VarlenDynamicPersistentTileSchedulerILi128ELi112ELi256ELi32ELb0ELb0ELb1ELb1ELb1ELb1EEEEEEEEEvNT_6ParamsE --------------------------
	.section	.nv.info._ZN7cutlass13device_kernelIN5flash11enable_sm90INS1_16FlashAttnFwdSm90INS1_25CollectiveMainloopFwdSm90ILi2EN4cute5tupleIJNS5_1CILi1EEES8_S8_EEENS6_IJNS7_ILi128EEENS7_ILi112EEENS7_ILi192EEEEEELi192ENS_10bfloat16_tEfNS_4arch4Sm90ELb1ELb0ELb0ELb1ELb0ELb1ELb0ELb1ELb1ELb0ELb0ELb0EEENS1_21CollectiveEpilogueFwdINS6_IJSA_SC_SB_EEES9_SE_SG_Li256ELb1ELb0ELb0ELb0EEENS1_36VarlenDynamicPersistentTileSchedulerILi128ELi112ELi256ELi32ELb0ELb0ELb1ELb1ELb1ELb1EEEEEEEEEvNT_6ParamsE,"",@"SHT_CUDA_INFO"
	.sectionflags	@""
	.align	4


	//----- nvinfo : EIATTR_CUDA_API_VERSION
	.align		4
        /*0000*/ 	.byte	0x04, 0x37
        /*0002*/ 	.short	(.L_180 - .L_179)
.L_179:
        /*0004*/ 	.word	0x00000082


	//----- nvinfo : EIATTR_KPARAM_INFO
	.align		4
.L_180:
        /*0008*/ 	.byte	0x04, 0x17
        /*000a*/ 	.short	(.L_182 - .L_181)
.L_181:
        /*000c*/ 	.word	0x00000000
        /*0010*/ 	.short	0x0000
        /*0012*/ 	.short	0x0000
        /*0014*/ 	.byte	0x00, 0xf0, 0x01, 0x28


	//----- nvinfo : EIATTR_SPARSE_MMA_MASK
	.align		4
.L_182:
        /*0018*/ 	.byte	0x03, 0x50
        /*001a*/ 	.short	0x0000


	//----- nvinfo : EIATTR_MAXREG_COUNT
	.align		4
        /*001c*/ 	.byte	0x03, 0x1b
        /*001e*/ 	.short	0x00a8


	//----- nvinfo : EIATTR_MERCURY_ISA_VERSION
	.align		4
        /*0020*/ 	.byte	0x03, 0x5f
        /*0022*/ 	.short	0x0101


	//----- nvinfo : EIATTR_VRC_CTA_INIT_COUNT
	.align		4
        /*0024*/ 	.byte	0x02, 0x4a
	.zero		1
	.zero		1


	//----- nvinfo : EIATTR_EXIT_INSTR_OFFSETS
	.align		4
        /*0028*/ 	.byte	0x04, 0x1c
        /*002a*/ 	.short	(.L_184 - .L_183)


	//   ....[0]....
.L_183:
        /*002c*/ 	.word	0x00000010


	//----- nvinfo : EIATTR_MAX_THREADS
	.align		4
.L_184:
        /*0030*/ 	.byte	0x04, 0x05
        /*0032*/ 	.short	(.L_186 - .L_185)
.L_185:
        /*0034*/ 	.word	0x00000180
        /*0038*/ 	.word	0x00000001
        /*003c*/ 	.word	0x00000001


	//----- nvinfo : EIATTR_CBANK_PARAM_SIZE
	.align		4
.L_186:
        /*0040*/ 	.byte	0x03, 0x19
        /*0042*/ 	.short	0x0a00


	//----- nvinfo : EIATTR_PARAM_CBANK
	.align		4
        /*0044*/ 	.byte	0x04, 0x0a
        /*0046*/ 	.short	(.L_188 - .L_187)
	.align		4
.L_187:
        /*0048*/ 	.word	index@(.nv.constant0._ZN7cutlass13device_kernelIN5flash11enable_sm90INS1_16FlashAttnFwdSm90INS1_25CollectiveMainloopFwdSm90ILi2EN4cute5tupleIJNS5_1CILi1EEES8_S8_EEENS6_IJNS7_ILi128EEENS7_ILi112EEENS7_ILi192EEEEEELi192ENS_10bfloat16_tEfNS_4arch4Sm90ELb1ELb0ELb0ELb1ELb0ELb1ELb0ELb1ELb1ELb0ELb0ELb0EEENS1_21CollectiveEpilogueFwdINS6_IJSA_SC_SB_EEES9_SE_SG_Li256ELb1ELb0ELb0ELb0EEENS1_36VarlenDynamicPersistentTileSchedulerILi128ELi112ELi256ELi32ELb0ELb0ELb1ELb1ELb1ELb1EEEEEEEEEvNT_6ParamsE)
        /*004c*/ 	.short	0x0380
        /*004e*/ 	.short	0x0a00


	//----- nvinfo : EIATTR_SW_WAR
	.align		4
.L_188:
        /*0050*/ 	.byte	0x04, 0x36
        /*0052*/ 	.short	(.L_190 - .L_189)
.L_189:
        /*0054*/ 	.word	0x00000008
.L_190:


//--------------------- .nv.callgraph             --------------------------
	.section	.nv.callgraph,"",@"SHT_CUDA_CALLGRAPH"
	.align	4
	.sectionentsize	8
	.align		4
        /*0000*/ 	.word	0x00000000
	.align		4
        /*0004*/ 	.word	0xffffffff
	.align		4
        /*0008*/ 	.word	0x00000000
	.align		4
        /*000c*/ 	.word	0xfffffffe
	.align		4
        /*0010*/ 	.word	0x00000000
	.align		4
        /*0014*/ 	.word	0xfffffffd
	.align		4
        /*0018*/ 	.word	0x00000000
	.align		4
        /*001c*/ 	.word	0xfffffffc


//--------------------- .nv.constant4             --------------------------
	.section	.nv.constant4,"a",@progbits
	.align	8
	.align		8
.nv.constant4:
        /*0000*/ 	.dword	_ZN66_INTERNAL_725718ff_30_flash_fwd_hdim192_bf16_sm90_cu_f3e6f9ee_34164cuda3std3__45__cpo5beginE
	.align		8
        /*0008*/ 	.dword	_ZN66_INTERNAL_725718ff_30_flash_fwd_hdim192_bf16_sm90_cu_f3e6f9ee_34164cuda3std3__45__cpo3endE
	.align		8
        /*0010*/ 	.dword	_ZN66_INTERNAL_725718ff_30_flash_fwd_hdim192_bf16_sm90_cu_f3e6f9ee_34164cuda3std3__45__cpo6cbeginE
	.align		8
        /*0018*/ 	.dword	_ZN66_INTERNAL_725718ff_30_flash_fwd_hdim192_bf16_sm90_cu_f3e6f9ee_34164cuda3std3__45__cpo4cendE
	.align		8
        /*0020*/ 	.dword	_ZN66_INTERNAL_725718ff_30_flash_fwd_hdim192_bf16_sm90_cu_f3e6f9ee_34164cuda3std3__468_GLOBAL__N__725718ff_30_flash_fwd_hdim192_bf16_sm90_cu_f3e6f9ee_34166ignoreE
	.align		8
        /*0028*/ 	.dword	_ZN66_INTERNAL_725718ff_30_flash_fwd_hdim192_bf16_sm90_cu_f3e6f9ee_34164cuda3std3__419piecewise_constructE
	.align		8
        /*0030*/ 	.dword	_ZN66_INTERNAL_725718ff_30_flash_fwd_hdim192_bf16_sm90_cu_f3e6f9ee_34164cuda3std3__48in_placeE
	.align		8
        /*0038*/ 	.dword	_ZN66_INTERNAL_725718ff_30_flash_fwd_hdim192_bf16_sm90_cu_f3e6f9ee_34164cuda3std6ranges3__45__cpo4swapE
	.align		8
        /*0040*/ 	.dword	_ZN66_INTERNAL_725718ff_30_flash_fwd_hdim192_bf16_sm90_cu_f3e6f9ee_34164cuda3std6ranges3__45__cpo9iter_moveE
	.align		8
        /*0048*/ 	.dword	_ZN66_INTERNAL_725718ff_30_flash_fwd_hdim192_bf16_sm90_cu_f3e6f9ee_34164cute7productE
	.align		8
        /*0050*/ 	.dword	_ZN66_INTERNAL_725718ff_30_flash_fwd_hdim192_bf16_sm90_cu_f3e6f9ee_34164cute1_E


//--------------------- .text._ZN7cutlass13device_kernelIN5flash11enable_sm90INS1_16FlashAttnFwdSm90INS1_25CollectiveMainloopFwdSm90ILi2EN4cute5tupleIJNS5_1CILi1EEES8_S8_EEENS6_IJNS7_ILi128EEENS7_ILi112EEENS7_ILi192EEEEEELi192ENS_10bfloat16_tEfNS_4arch4Sm90ELb0ELb0ELb0ELb0ELb0ELb0ELb0ELb1ELb1ELb0ELb0ELb0EEENS1_21CollectiveEpilogueFwdINS6_IJSA_SC_SB_EEES9_SE_SG_Li256ELb0ELb0ELb0ELb0EEENS1_29StaticPersistentTileSchedulerILb0EEEEEEEEEvNT_6ParamsE --------------------------
	.section	.text._ZN7cutlass13device_kernelIN5flash11enable_sm90INS1_16FlashAttnFwdSm90INS1_25CollectiveMainloopFwdSm90ILi2EN4cute5tupleIJNS5_1CILi1EEES8_S8_EEENS6_IJNS7_ILi128EEENS7_ILi112EEENS7_ILi192EEEEEELi192ENS_10bfloat16_tEfNS_4arch4Sm90ELb0ELb0ELb0ELb0ELb0ELb0ELb0ELb1ELb1ELb0ELb0ELb0EEENS1_21CollectiveEpilogueFwdINS6_IJSA_SC_SB_EEES9_SE_SG_Li256ELb0ELb0ELb0ELb0EEENS1_29StaticPersistentTileSchedulerILb0EEEEEEEEEvNT_6ParamsE,"ax",@progbits
	.align	128
.text._ZN7cutlass13device_kernelIN5flash11enable_sm90INS1_16FlashAttnFwdSm90INS1_25CollectiveMainloopFwdSm90ILi2EN4cute5tupleIJNS5_1CILi1EEES8_S8_EEENS6_IJNS7_ILi128EEENS7_ILi112EEENS7_ILi192EEEEEELi192ENS_10bfloat16_tEfNS_4arch4Sm90ELb0ELb0ELb0ELb0ELb0ELb0ELb0ELb1ELb1ELb0ELb0ELb0EEENS1_21CollectiveEpilogueFwdINS6_IJSA_SC_SB_EEES9_SE_SG_Li256ELb0ELb0ELb0ELb0EEENS1_29StaticPersistentTileSchedulerILb0EEEEEEEEEvNT_6ParamsE:
        .type           _ZN7cutlass13device_kernelIN5flash11enable_sm90INS1_16FlashAttnFwdSm90INS1_25CollectiveMainloopFwdSm90ILi2EN4cute5tupleIJNS5_1CILi1EEES8_S8_EEENS6_IJNS7_ILi128EEENS7_ILi112EEENS7_ILi192EEEEEELi192ENS_10bfloat16_tEfNS_4arch4Sm90ELb0ELb0ELb0ELb0ELb0ELb0ELb0ELb1ELb1ELb0ELb0ELb0EEENS1_21CollectiveEpilogueFwdINS6_IJSA_SC_SB_EEES9_SE_SG_Li256ELb0ELb0ELb0ELb0EEENS1_29StaticPersistentTileSchedulerILb0EEEEEEEEEvNT_6ParamsE,@function
        .size           _ZN7cutlass13device_kernelIN5flash11enable_sm90INS1_16FlashAttnFwdSm90INS1_25CollectiveMainloopFwdSm90ILi2EN4cute5tupleIJNS5_1CILi1EEES8_S8_EEENS6_IJNS7_ILi128EEENS7_ILi112EEENS7_ILi192EEEEEELi192ENS_10bfloat16_tEfNS_4arch4Sm90ELb0ELb0ELb0ELb0ELb0ELb0ELb0ELb1ELb1ELb0ELb0ELb0EEENS1_21CollectiveEpilogueFwdINS6_IJSA_SC_SB_EEES9_SE_SG_Li256ELb0ELb0ELb0ELb0EEENS1_29StaticPersistentTileSchedulerILb0EEEEEEEEEvNT_6ParamsE,(.L_x_10 - _ZN7cutlass13device_kernelIN5flash11enable_sm90INS1_16FlashAttnFwdSm90INS1_25CollectiveMainloopFwdSm90ILi2EN4cute5tupleIJNS5_1CILi1EEES8_S8_EEENS6_IJNS7_ILi128EEENS7_ILi112EEENS7_ILi192EEEEEELi192ENS_10bfloat16_tEfNS_4arch4Sm90ELb0ELb0ELb0ELb0ELb0ELb0ELb0ELb1ELb1ELb0ELb0ELb0EEENS1_21CollectiveEpilogueFwdINS6_IJSA_SC_SB_EEES9_SE_SG_Li256ELb0ELb0ELb0ELb0EEENS1_29StaticPersistentTileSchedulerILb0EEEEEEEEEvNT_6ParamsE)
        .other          _ZN7cutlass13device_kernelIN5flash11enable_sm90INS1_16FlashAttnFwdSm90INS1_25CollectiveMainloopFwdSm90ILi2EN4cute5tupleIJNS5_1CILi1EEES8_S8_EEENS6_IJNS7_ILi128EEENS7_ILi112EEENS7_ILi192EEEEEELi192ENS_10bfloat16_tEfNS_4arch4Sm90ELb0ELb0ELb0ELb0ELb0ELb0ELb0ELb1ELb1ELb0ELb0ELb0EEENS1_21CollectiveEpilogueFwdINS6_IJSA_SC_SB_EEES9_SE_SG_Li256ELb0ELb0ELb0ELb0EEENS1_29StaticPersistentTileSchedulerILb0EEEEEEEEEvNT_6ParamsE,@"STO_CUDA_ENTRY STV_DEFAULT"
_ZN7cutlass13device_kernelIN5flash11enable_sm90INS1_16FlashAttnFwdSm90INS1_25CollectiveMainloopFwdSm90ILi2EN4cute5tupleIJNS5_1CILi1EEES8_S8_EEENS6_IJNS7_ILi128EEENS7_ILi112EEENS7_ILi192EEEEEELi192ENS_10bfloat16_tEfNS_4arch4Sm90ELb0ELb0ELb0ELb0ELb0ELb0ELb0ELb1ELb1ELb0ELb0ELb0EEENS1_21CollectiveEpilogueFwdINS6_IJSA_SC_SB_EEES9_SE_SG_Li256ELb0ELb0ELb0ELb0EEENS1_29StaticPersistentTileSchedulerILb0EEEEEEEEEvNT_6ParamsE:
[----:B------:R-:W-:Y:S01]  /*0000*/  LDC R1, c[0x0][0x37c] ;  /* 0x0000df00ff017b82 */ /* 0x000fe20000000800 */
[----:B------:R-:W-:Y:S05]  /*0010*/  EXIT ;  /* 0x000000000000794d */ /* 0x000fea0003800000 */
.L_x_0:
[----:B------:R-:W-:-:S00]  /*0020*/  BRA `(.L_x_0) ;  /* 0xfffffffc00fc7947 */ /* 0x000fc0000383ffff */
[----:B------:R-:W-:-:S00]  /*0030*/  NOP ;  /* 0x0000000000007918 */ /* 0x000fc00000000000 */
        /* <DEDUP_REMOVED lines=12> */
.L_x_10:


//--------------------- .text._ZN7cutlass13device_kernelIN5flash11enable_sm90INS1_16FlashAttnFwdSm90INS1_25CollectiveMainloopFwdSm90ILi2EN4cute5tupleIJNS5_1CILi2EEENS7_ILi1EEES9_EEENS6_IJNS7_ILi128EEENS7_ILi112EEENS7_ILi192EEEEEELi192ENS_10bfloat16_tEfNS_4arch4Sm90ELb0ELb0ELb0ELb0ELb0ELb0ELb0ELb1ELb1ELb0ELb0ELb0EEENS1_21CollectiveEpilogueFwdINS6_IJSB_SD_SC_EEESA_SF_SH_Li256ELb0ELb0ELb0ELb0EEENS1_29StaticPersistentTileSchedulerILb0EEEEEEEEEvNT_6ParamsE --------------------------
	.section	.text._ZN7cutlass13device_kernelIN5flash11enable_sm90INS1_16FlashAttnFwdSm90INS1_25CollectiveMainloopFwdSm90ILi2EN4cute5tupleIJNS5_1CILi2EEENS7_ILi1EEES9_EEENS6_IJNS7_ILi128EEENS7_ILi112EEENS7_ILi192EEEEEELi192ENS_10bfloat16_tEfNS_4arch4Sm90ELb0ELb0ELb0ELb0ELb0ELb0ELb0ELb1ELb1ELb0ELb0ELb0EEENS1_21CollectiveEpilogueFwdINS6_IJSB_SD_SC_EEESA_SF_SH_Li256ELb0ELb0ELb0ELb0EEENS1_29StaticPersistentTileSchedulerILb0EEEEEEEEEvNT_6ParamsE,"ax",@progbits
	.align	128
.text._ZN7cutlass13device_kernelIN5flash11enable_sm90INS1_16FlashAttnFwdSm90INS1_25CollectiveMainloopFwdSm90ILi2EN4cute5tupleIJNS5_1CILi2EEENS7_ILi1EEES9_EEENS6_IJNS7_ILi128EEENS7_ILi112EEENS7_ILi192EEEEEELi192ENS_10bfloat16_tEfNS_4arch4Sm90ELb0ELb0ELb0ELb0ELb0ELb0ELb0ELb1ELb1ELb0ELb0ELb0EEENS1_21CollectiveEpilogueFwdINS6_IJSB_SD_SC_EEESA_SF_SH_Li256ELb0ELb0ELb0ELb0EEENS1_29StaticPersistentTileSchedulerILb0EEEEEEEEEvNT_6ParamsE:
        .type           _ZN7cutlass13device_kernelIN5flash11enable_sm90INS1_16FlashAttnFwdSm90INS1_25CollectiveMainloopFwdSm90ILi2EN4cute5tupleIJNS5_1CILi2EEENS7_ILi1EEES9_EEENS6_IJNS7_ILi128EEENS7_ILi112EEENS7_ILi192EEEEEELi192ENS_10bfloat16_tEfNS_4arch4Sm90ELb0ELb0ELb0ELb0ELb0ELb0ELb0ELb1ELb1ELb0ELb0ELb0EEENS1_21CollectiveEpilogueFwdINS6_IJSB_SD_SC_EEESA_SF_SH_Li256ELb0ELb0ELb0ELb0EEENS1_29StaticPersistentTileSchedulerILb0EEEEEEEEEvNT_6ParamsE,@function
        .size           _ZN7cutlass13device_kernelIN5flash11enable_sm90INS1_16FlashAttnFwdSm90INS1_25CollectiveMainloopFwdSm90ILi2EN4cute5tupleIJNS5_1CILi2EEENS7_ILi1EEES9_EEENS6_IJNS7_ILi128EEENS7_ILi112EEENS7_ILi192EEEEEELi192ENS_10bfloat16_tEfNS_4arch4Sm90ELb0ELb0ELb0ELb0ELb0ELb0ELb0ELb1ELb1ELb0ELb0ELb0EEENS1_21CollectiveEpilogueFwdINS6_IJSB_SD_SC_EEESA_SF_SH_Li256ELb0ELb0ELb0ELb0EEENS1_29StaticPersistentTileSchedulerILb0EEEEEEEEEvNT_6ParamsE,(.L_x_11 - _ZN7cutlass13device_kernelIN5flash11enable_sm90INS1_16FlashAttnFwdSm90INS1_25CollectiveMainloopFwdSm90ILi2EN4cute5tupleIJNS5_1CILi2EEENS7_ILi1EEES9_EEENS6_IJNS7_ILi128EEENS7_ILi112EEENS7_ILi192EEEEEELi192ENS_10bfloat16_tEfNS_4arch4Sm90ELb0ELb0ELb0ELb0ELb0ELb0ELb0ELb1ELb1ELb0ELb0ELb0EEENS1_21CollectiveEpilogueFwdINS6_IJSB_SD_SC_EEESA_SF_SH_Li256ELb0ELb0ELb0ELb0EEENS1_29StaticPersistentTileSchedulerILb0EEEEEEEEEvNT_6ParamsE)
        .other          _ZN7cutlass13device_kernelIN5flash11enable_sm90INS1_16FlashAttnFwdSm90INS1_25CollectiveMainloopFwdSm90ILi2EN4cute5tupleIJNS5_1CILi2EEENS7_ILi1EEES9_EEENS6_IJNS7_ILi128EEENS7_ILi112EEENS7_ILi192EEEEEELi192ENS_10bfloat16_tEfNS_4arch4Sm90ELb0ELb0ELb0ELb0ELb0ELb0ELb0ELb1ELb1ELb0ELb0ELb0EEENS1_21CollectiveEpilogueFwdINS6_IJSB_SD_SC_EEESA_SF_SH_Li256ELb0ELb0ELb0ELb0EEENS1_29StaticPersistentTileSchedulerILb0EEEEEEEEEvNT_6ParamsE,@"STO_CUDA_ENTRY STV_DEFAULT"
_ZN7cutlass13device_kernelIN5flash11enable_sm90INS1_16FlashAttnFwdSm90INS1_25CollectiveMainloopFwdSm90ILi2EN4cute5tupleIJNS5_1CILi2EEENS7_ILi1EEES9_EEENS6_IJNS7_ILi128EEENS7_ILi112EEENS7_ILi192EEEEEELi192ENS_10bfloat16_tEfNS_4arch4Sm90ELb0ELb0ELb0ELb0ELb0ELb0ELb0ELb1ELb1ELb0ELb0ELb0EEENS1_21CollectiveEpilogueFwdINS6_IJSB_SD_SC_EEESA_SF_SH_Li256ELb0ELb0ELb0ELb0EEENS1_29StaticPersistentTileSchedulerILb0EEEEEEEEEvNT_6ParamsE:
[----:B------:R-:W-:Y:S01]  /*0000*/  LDC R1, c[0x0][0x37c] ;  /* 0x0000df00ff017b82 */ /* 0x000fe20000000800 */
[----:B------:R-:W-:Y:S05]  /*0010*/  EXIT ;  /* 0x000000000000794d */ /* 0x000fea0003800000 */
.L_x_1:
        /* <DEDUP_REMOVED lines=14> */
.L_x_11:


//--------------------- .text._ZN7cutlass13device_kernelIN5flash11enable_sm90INS1_16FlashAttnFwdSm90INS1_25CollectiveMainloopFwdSm90ILi2EN4cute5tupleIJNS5_1CILi1EEES8_S8_EEENS6_IJNS7_ILi128EEENS7_ILi112EEENS7_ILi192EEEEEELi192ENS_10bfloat16_tEfNS_4arch4Sm90ELb0ELb0ELb0ELb1ELb0ELb0ELb0ELb1ELb1ELb0ELb0ELb0EEENS1_21CollectiveEpilogueFwdINS6_IJSA_SC_SB_EEES9_SE_SG_Li256ELb1ELb0ELb0ELb0EEENS1_36VarlenDynamicPersistentTileSchedulerILi128ELi112ELi256ELi32ELb0ELb0ELb1ELb0ELb1ELb1EEEEEEEEEvNT_6ParamsE --------------------------
	.section	.text._ZN7cutlass13device_kernelIN5flash11enable_sm90INS1_16FlashAttnFwdSm90INS1_25CollectiveMainloopFwdSm90ILi2EN4cute5tupleIJNS5_1CILi1EEES8_S8_EEENS6_IJNS7_ILi128EEENS7_ILi112EEENS7_ILi192EEEEEELi192ENS_10bfloat16_tEfNS_4arch4Sm90ELb0ELb0ELb0ELb1ELb0ELb0ELb0ELb1ELb1ELb0ELb0ELb0EEENS1_21CollectiveEpilogueFwdINS6_IJSA_SC_SB_EEES9_SE_SG_Li256ELb1ELb0ELb0ELb0EEENS1_36VarlenDynamicPersistentTileSchedulerILi128ELi112ELi256ELi32ELb0ELb0ELb1ELb0ELb1ELb1EEEEEEEEEvNT_6ParamsE,"ax",@progbits
	.align	128
.text._ZN7cutlass13device_kernelIN5flash11enable_sm90INS1_16FlashAttnFwdSm90INS1_25CollectiveMainloopFwdSm90ILi2EN4cute5tupleIJNS5_1CILi1EEES8_S8_EEENS6_IJNS7_ILi128EEENS7_ILi112EEENS7_ILi192EEEEEELi192ENS_10bfloat16_tEfNS_4arch4Sm90ELb0ELb0ELb0ELb1ELb0ELb0ELb0ELb1ELb1ELb0ELb0ELb0EEENS1_21CollectiveEpilogueFwdINS6_IJSA_SC_SB_EEES9_SE_SG_Li256ELb1ELb0ELb0ELb0EEENS1_36VarlenDynamicPersistentTileSchedulerILi128ELi112ELi256ELi32ELb0ELb0ELb1ELb0ELb1ELb1EEEEEEEEEvNT_6ParamsE:
        .type           _ZN7cutlass13device_kernelIN5flash11enable_sm90INS1_16FlashAttnFwdSm90INS1_25CollectiveMainloopFwdSm90ILi2EN4cute5tupleIJNS5_1CILi1EEES8_S8_EEENS6_IJNS7_ILi128EEENS7_ILi112EEENS7_ILi192EEEEEELi192ENS_10bfloat16_tEfNS_4arch4Sm90ELb0ELb0ELb0ELb1ELb0ELb0ELb0ELb1ELb1ELb0ELb0ELb0EEENS1_21CollectiveEpilogueFwdINS6_IJSA_SC_SB_EEES9_SE_SG_Li256ELb1ELb0ELb0ELb0EEENS1_36VarlenDynamicPersistentTileSchedulerILi128ELi112ELi256ELi32ELb0ELb0ELb1ELb0ELb1ELb1EEEEEEEEEvNT_6ParamsE,@function
        .size           _ZN7cutlass13device_kernelIN5flash11enable_sm90INS1_16FlashAttnFwdSm90INS1_25CollectiveMainloopFwdSm90ILi2EN4cute5tupleIJNS5_1CILi1EEES8_S8_EEENS6_IJNS7_ILi128EEENS7_ILi112EEENS7_ILi192EEEEEELi192ENS_10bfloat16_tEfNS_4arch4Sm90ELb0ELb0ELb0ELb1ELb0ELb0ELb0ELb1ELb1ELb0ELb0ELb0EEENS1_21CollectiveEpilogueFwdINS6_IJSA_SC_SB_EEES9_SE_SG_Li256ELb1ELb0ELb0ELb0EEENS1_36VarlenDynamicPersistentTileSchedulerILi128ELi112ELi256ELi32ELb0ELb0ELb1ELb0ELb1ELb1EEEEEEEEEvNT_6ParamsE,(.L_x_12 - _ZN7cutlass13device_kernelIN5flash11enable_sm90INS1_16FlashAttnFwdSm90INS1_25CollectiveMainloopFwdSm90ILi2EN4cute5tupleIJNS5_1CILi1EEES8_S8_EEENS6_IJNS7_ILi128EEENS7_ILi112EEENS7_ILi192EEEEEELi192ENS_10bfloat16_tEfNS_4arch4Sm90ELb0ELb0ELb0ELb1ELb0ELb0ELb0ELb1ELb1ELb0ELb0ELb0EEENS1_21CollectiveEpilogueFwdINS6_IJSA_SC_SB_EEES9_SE_SG_Li256ELb1ELb0ELb0ELb0EEENS1_36VarlenDynamicPersistentTileSchedulerILi128ELi112ELi256ELi32ELb0ELb0ELb1ELb0ELb1ELb1EEEEEEEEEvNT_6ParamsE)
        .other          _ZN7cutlass13device_kernelIN5flash11enable_sm90INS1_16FlashAttnFwdSm90INS1_25CollectiveMainloopFwdSm90ILi2EN4cute5tupleIJNS5_1CILi1EEES8_S8_EEENS6_IJNS7_ILi128EEENS7_ILi112EEENS7_ILi192EEEEEELi192ENS_10bfloat16_tEfNS_4arch4Sm90ELb0ELb0ELb0ELb1ELb0ELb0ELb0ELb1ELb1ELb0ELb0ELb0EEENS1_21CollectiveEpilogueFwdINS6_IJSA_SC_SB_EEES9_SE_SG_Li256ELb1ELb0ELb0ELb0EEENS1_36VarlenDynamicPersistentTileSchedulerILi128ELi112ELi256ELi32ELb0ELb0ELb1ELb0ELb1ELb1EEEEEEEEEvNT_6ParamsE,@"STO_CUDA_ENTRY STV_DEFAULT"
_ZN7cutlass13device_kernelIN5flash11enable_sm90INS1_16FlashAttnFwdSm90INS1_25CollectiveMainloopFwdSm90ILi2EN4cute5tupleIJNS5_1CILi1EEES8_S8_EEENS6_IJNS7_ILi128EEENS7_ILi112EEENS7_ILi192EEEEEELi192ENS_10bfloat16_tEfNS_4arch4Sm90ELb0ELb0ELb0ELb1ELb0ELb0ELb0ELb1ELb1ELb0ELb0ELb0EEENS1_21CollectiveEpilogueFwdINS6_IJSA_SC_SB_EEES9_SE_SG_Li256ELb1ELb0ELb0ELb0EEENS1_36VarlenDynamicPersistentTileSchedulerILi128ELi112ELi256ELi32ELb0ELb0ELb1ELb0ELb1ELb1EEEEEEEEEvNT_6ParamsE:
[----:B------:R-:W-:Y:S01]  /*0000*/  LDC R1, c[0x0][0x37c] ;  /* 0x0000df00ff017b82 */ /* 0x000fe20000000800 */
[----:B------:R-:W-:Y:S05]  /*0010*/  EXIT ;  /* 0x000000000000794d */ /* 0x000fea0003800000 */
.L_x_2:
        /* <DEDUP_REMOVED lines=14> */
.L_x_12:


//--------------------- .text._ZN7cutlass13device_kernelIN5flash11enable_sm90INS1_16FlashAttnFwdSm90INS1_25CollectiveMainloopFwdSm90ILi2EN4cute5tupleIJNS5_1CILi1EEES8_S8_EEENS6_IJNS7_ILi128EEENS7_ILi112EEENS7_ILi192EEEEEELi192ENS_10bfloat16_tEfNS_4arch4Sm90ELb0ELb0ELb0ELb1ELb0ELb1ELb0ELb1ELb1ELb0ELb0ELb0EEENS1_21CollectiveEpilogueFwdINS6_IJSA_SC_SB_EEES9_SE_SG_Li256ELb1ELb0ELb0ELb0EEENS1_36VarlenDynamicPersistentTileSchedulerILi128ELi112ELi256ELi32ELb0ELb0ELb1ELb0ELb1ELb1EEEEEEEEEvNT_6ParamsE --------------------------
	.section	.text._ZN7cutlass13device_kernelIN5flash11enable_sm90INS1_16FlashAttnFwdSm90INS1_25CollectiveMainloopFwdSm90ILi2EN4cute5tupleIJNS5_1CILi1EEES8_S8_EEENS6_IJNS7_ILi128EEENS7_ILi112EEENS7_ILi192EEEEEELi192ENS_10bfloat16_tEfNS_4arch4Sm90ELb0ELb0ELb0ELb1ELb0ELb1ELb0ELb1ELb1ELb0ELb0ELb0EEENS1_21CollectiveEpilogueFwdINS6_IJSA_SC_SB_EEES9_SE_SG_Li256ELb1ELb0ELb0ELb0EEENS1_36VarlenDynamicPersistentTileSchedulerILi128ELi112ELi256ELi32ELb0ELb0ELb1ELb0ELb1ELb1EEEEEEEEEvNT_6ParamsE,"ax",@progbits
	.align	128
.text._ZN7cutlass13device_kernelIN5flash11enable_sm90INS1_16FlashAttnFwdSm90INS1_25CollectiveMainloopFwdSm90ILi2EN4cute5tupleIJNS5_1CILi1EEES8_S8_EEENS6_IJNS7_ILi128EEENS7_ILi112EEENS7_ILi192EEEEEELi192ENS_10bfloat16_tEfNS_4arch4Sm90ELb0ELb0ELb0ELb1ELb0ELb1ELb0ELb1ELb1ELb0ELb0ELb0EEENS1_21CollectiveEpilogueFwdINS6_IJSA_SC_SB_EEES9_SE_SG_Li256ELb1ELb0ELb0ELb0EEENS1_36VarlenDynamicPersistentTileSchedulerILi128ELi112ELi256ELi32ELb0ELb0ELb1ELb0ELb1ELb1EEEEEEEEEvNT_6ParamsE:
        .type           _ZN7cutlass13device_kernelIN5flash11enable_sm90INS1_16FlashAttnFwdSm90INS1_25CollectiveMainloopFwdSm90ILi2EN4cute5tupleIJNS5_1CILi1EEES8_S8_EEENS6_IJNS7_ILi128EEENS7_ILi112EEENS7_ILi192EEEEEELi192ENS_10bfloat16_tEfNS_4arch4Sm90ELb0ELb0ELb0ELb1ELb0ELb1ELb0ELb1ELb1ELb0ELb0ELb0EEENS1_21CollectiveEpilogueFwdINS6_IJSA_SC_SB_EEES9_SE_SG_Li256ELb1ELb0ELb0ELb0EEENS1_36VarlenDynamicPersistentTileSchedulerILi128ELi112ELi256ELi32ELb0ELb0ELb1ELb0ELb1ELb1EEEEEEEEEvNT_6ParamsE,@function
        .size           _ZN7cutlass13device_kernelIN5flash11enable_sm90INS1_16FlashAttnFwdSm90INS1_25CollectiveMainloopFwdSm90ILi2EN4cute5tupleIJNS5_1CILi1EEES8_S8_EEENS6_IJNS7_ILi128EEENS7_ILi112EEENS7_ILi192EEEEEELi192ENS_10bfloat16_tEfNS_4arch4Sm90ELb0ELb0ELb0ELb1ELb0ELb1ELb0ELb1ELb1ELb0ELb0ELb0EEENS1_21CollectiveEpilogueFwdINS6_IJSA_SC_SB_EEES9_SE_SG_Li256ELb1ELb0ELb0ELb0EEENS1_36VarlenDynamicPersistentTileSchedulerILi128ELi112ELi256ELi32ELb0ELb0ELb1ELb0ELb1ELb1EEEEEEEEEvNT_6ParamsE,(.L_x_13 - _ZN7cutlass13device_kernelIN5flash11enable_sm90INS1_16FlashAttnFwdSm90INS1_25CollectiveMainloopFwdSm90ILi2EN4cute5tupleIJNS5_1CILi1EEES8_S8_EEENS6_IJNS7_ILi128EEENS7_ILi112EEENS7_ILi192EEEEEELi192ENS_10bfloat16_tEfNS_4arch4Sm90ELb0ELb0ELb0ELb1ELb0ELb1ELb0ELb1ELb1ELb0ELb0ELb0EEENS1_21CollectiveEpilogueFwdINS6_IJSA_SC_SB_EEES9_SE_SG_Li256ELb1ELb0ELb0ELb0EEENS1_36VarlenDynamicPersistentTileSchedulerILi128ELi112ELi256ELi32ELb0ELb0ELb1ELb0ELb1ELb1EEEEEEEEEvNT_6ParamsE)
        .other          _ZN7cutlass13device_kernelIN5flash11enable_sm90INS1_16FlashAttnFwdSm90INS1_25CollectiveMainloopFwdSm90ILi2EN4cute5tupleIJNS5_1CILi1EEES8_S8_EEENS6_IJNS7_ILi128EEENS7_ILi112EEENS7_ILi192EEEEEELi192ENS_10bfloat16_tEfNS_4arch4Sm90ELb0ELb0ELb0ELb1ELb0ELb1ELb0ELb1ELb1ELb0ELb0ELb0EEENS1_21CollectiveEpilogueFwdINS6_IJSA_SC_SB_EEES9_SE_SG_Li256ELb1ELb0ELb0ELb0EEENS1_36VarlenDynamicPersistentTileSchedulerILi128ELi112ELi256ELi32ELb0ELb0ELb1ELb0ELb1ELb1EEEEEEEEEvNT_6ParamsE,@"STO_CUDA_ENTRY STV_DEFAULT"
_ZN7cutlass13device_kernelIN5flash11enable_sm90INS1_16FlashAttnFwdSm90INS1_25CollectiveMainloopFwdSm90ILi2EN4cute5tupleIJNS5_1CILi1EEES8_S8_EEENS6_IJNS7_ILi128EEENS7_ILi112EEENS7_ILi192EEEEEELi192ENS_10bfloat16_tEfNS_4arch4Sm90ELb0ELb0ELb0ELb1ELb0ELb1ELb0ELb1ELb1ELb0ELb0ELb0EEENS1_21CollectiveEpilogueFwdINS6_IJSA_SC_SB_EEES9_SE_SG_Li256ELb1ELb0ELb0ELb0EEENS1_36VarlenDynamicPersistentTileSchedulerILi128ELi112ELi256ELi32ELb0ELb0ELb1ELb0ELb1ELb1EEEEEEEEEvNT_6ParamsE:
[----:B------:R-:W-:Y:S01]  /*0000*/  LDC R1, c[0x0][0x37c] ;  /* 0x0000df00ff017b82 */ /* 0x000fe20000000800 */
[----:B------:R-:W-:Y:S05]  /*0010*/  EXIT ;  /* 0x000000000000794d */ /* 0x000fea0003800000 */
.L_x_3:
        /* <DEDUP_REMOVED lines=14> */
.L_x_13:


//--------------------- .text._ZN7cutlass13device_kernelIN5flash11enable_sm90INS1_16FlashAttnFwdSm90INS1_25CollectiveMainloopFwdSm90ILi2EN4cute5tupleIJNS5_1CILi1EEES8_S8_EEENS6_IJNS7_ILi128EEENS7_ILi96EEENS7_ILi192EEEEEELi192ENS_10bfloat16_tEfNS_4arch4Sm90ELb0ELb1ELb0ELb0ELb0ELb0ELb0ELb1ELb1ELb0ELb0ELb0EEENS1_21CollectiveEpilogueFwdINS6_IJSA_SC_SB_EEES9_SE_SG_Li256ELb0ELb0ELb0ELb0EEENS1_30DynamicPersistentTileSchedulerILi256ELi32ELb0ELb0ELb1EEEEEEEEEvNT_6ParamsE --------------------------
	.section	.text._ZN7cutlass13device_kernelIN5flash11enable_sm90INS1_16FlashAttnFwdSm90INS1_25CollectiveMainloopFwdSm90ILi2EN4cute5tupleIJNS5_1CILi1EEES8_S8_EEENS6_IJNS7_ILi128EEENS7_ILi96EEENS7_ILi192EEEEEELi192ENS_10bfloat16_tEfNS_4arch4Sm90ELb0ELb1ELb0ELb0ELb0ELb0ELb0ELb1ELb1ELb0ELb0ELb0EEENS1_21CollectiveEpilogueFwdINS6_IJSA_SC_SB_EEES9_SE_SG_Li256ELb0ELb0ELb0ELb0EEENS1_30DynamicPersistentTileSchedulerILi256ELi32ELb0ELb0ELb1EEEEEEEEEvNT_6ParamsE,"ax",@progbits
	.align	128
.text._ZN7cutlass13device_kernelIN5flash11enable_sm90INS1_16FlashAttnFwdSm90INS1_25CollectiveMainloopFwdSm90ILi2EN4cute5tupleIJNS5_1CILi1EEES8_S8_EEENS6_IJNS7_ILi128EEENS7_ILi96EEENS7_ILi192EEEEEELi192ENS_10bfloat16_tEfNS_4arch4Sm90ELb0ELb1ELb0ELb0ELb0ELb0ELb0ELb1ELb1ELb0ELb0ELb0EEENS1_21CollectiveEpilogueFwdINS6_IJSA_SC_SB_EEES9_SE_SG_Li256ELb0ELb0ELb0ELb0EEENS1_30DynamicPersistentTileSchedulerILi256ELi32ELb0ELb0ELb1EEEEEEEEEvNT_6ParamsE:
        .type           _ZN7cutlass13device_kernelIN5flash11enable_sm90INS1_16FlashAttnFwdSm90INS1_25CollectiveMainloopFwdSm90ILi2EN4cute5tupleIJNS5_1CILi1EEES8_S8_EEENS6_IJNS7_ILi128EEENS7_ILi96EEENS7_ILi192EEEEEELi192ENS_10bfloat16_tEfNS_4arch4Sm90ELb0ELb1ELb0ELb0ELb0ELb0ELb0ELb1ELb1ELb0ELb0ELb0EEENS1_21CollectiveEpilogueFwdINS6_IJSA_SC_SB_EEES9_SE_SG_Li256ELb0ELb0ELb0ELb0EEENS1_30DynamicPersistentTileSchedulerILi256ELi32ELb0ELb0ELb1EEEEEEEEEvNT_6ParamsE,@function
        .size           _ZN7cutlass13device_kernelIN5flash11enable_sm90INS1_16FlashAttnFwdSm90INS1_25CollectiveMainloopFwdSm90ILi2EN4cute5tupleIJNS5_1CILi1EEES8_S8_EEENS6_IJNS7_ILi128EEENS7_ILi96EEENS7_ILi192EEEEEELi192ENS_10bfloat16_tEfNS_4arch4Sm90ELb0ELb1ELb0ELb0ELb0ELb0ELb0ELb1ELb1ELb0ELb0ELb0EEENS1_21CollectiveEpilogueFwdINS6_IJSA_SC_SB_EEES9_SE_SG_Li256ELb0ELb0ELb0ELb0EEENS1_30DynamicPersistentTileSchedulerILi256ELi32ELb0ELb0ELb1EEEEEEEEEvNT_6ParamsE,(.L_x_14 - _ZN7cutlass13device_kernelIN5flash11enable_sm90INS1_16FlashAttnFwdSm90INS1_25CollectiveMainloopFwdSm90ILi2EN4cute5tupleIJNS5_1CILi1EEES8_S8_EEENS6_IJNS7_ILi128EEENS7_ILi96EEENS7_ILi192EEEEEELi192ENS_10bfloat16_tEfNS_4arch4Sm90ELb0ELb1ELb0ELb0ELb0ELb0ELb0ELb1ELb1ELb0ELb0ELb0EEENS1_21CollectiveEpilogueFwdINS6_IJSA_SC_SB_EEES9_SE_SG_Li256ELb0ELb0ELb0ELb0EEENS1_30DynamicPersistentTileSchedulerILi256ELi32ELb0ELb0ELb1EEEEEEEEEvNT_6ParamsE)
        .other          _ZN7cutlass13device_kernelIN5flash11enable_sm90INS1_16FlashAttnFwdSm90INS1_25CollectiveMainloopFwdSm90ILi2EN4cute5tupleIJNS5_1CILi1EEES8_S8_EEENS6_IJNS7_ILi128EEENS7_ILi96EEENS7_ILi192EEEEEELi192ENS_10bfloat16_tEfNS_4arch4Sm90ELb0ELb1ELb0ELb0ELb0ELb0ELb0ELb1ELb1ELb0ELb0ELb0EEENS1_21CollectiveEpilogueFwdINS6_IJSA_SC_SB_EEES9_SE_SG_Li256ELb0ELb0ELb0ELb0EEENS1_30DynamicPersistentTileSchedulerILi256ELi32ELb0ELb0ELb1EEEEEEEEEvNT_6ParamsE,@"STO_CUDA_ENTRY STV_DEFAULT"
_ZN7cutlass13device_kernelIN5flash11enable_sm90INS1_16FlashAttnFwdSm90INS1_25CollectiveMainloopFwdSm90ILi2EN4cute5tupleIJNS5_1CILi1EEES8_S8_EEENS6_IJNS7_ILi128EEENS7_ILi96EEENS7_ILi192EEEEEELi192ENS_10bfloat16_tEfNS_4arch4Sm90ELb0ELb1ELb0ELb0ELb0ELb0ELb0ELb1ELb1ELb0ELb0ELb0EEENS1_21CollectiveEpilogueFwdINS6_IJSA_SC_SB_EEES9_SE_SG_Li256ELb0ELb0ELb0ELb0EEENS1_30DynamicPersistentTileSchedulerILi256ELi32ELb0ELb0ELb1EEEEEEEEEvNT_6ParamsE:
[----:B------:R-:W-:Y:S01]  /*0000*/  LDC R1, c[0x0][0x37c] ;  /* 0x0000df00ff017b82 */ /* 0x000fe20000000800 */
[----:B------:R-:W-:Y:S05]  /*0010*/  EXIT ;  /* 0x000000000000794d */ /* 0x000fea0003800000 */
.L_x_4:
        /* <DEDUP_REMOVED lines=14> */
.L_x_14:


//--------------------- .text._ZN7cutlass13device_kernelIN5flash11enable_sm90INS1_16FlashAttnFwdSm90INS1_25CollectiveMainloopFwdSm90ILi2EN4cute5tupleIJNS5_1CILi1EEES8_S8_EEENS6_IJNS7_ILi128EEENS7_ILi96EEENS7_ILi192EEEEEELi192ENS_10bfloat16_tEfNS_4arch4Sm90ELb0ELb1ELb0ELb1ELb0ELb0ELb0ELb1ELb1ELb0ELb0ELb0EEENS1_21CollectiveEpilogueFwdINS6_IJSA_SC_SB_EEES9_SE_SG_Li256ELb1ELb0ELb0ELb0EEENS1_36VarlenDynamicPersistentTileSchedulerILi128ELi96ELi256ELi32ELb0ELb0ELb1ELb1ELb0ELb1EEEEEEEEEvNT_6ParamsE --------------------------
	.section	.text._ZN7cutlass13device_kernelIN5flash11enable_sm90INS1_16FlashAttnFwdSm90INS1_25CollectiveMainloopFwdSm90ILi2EN4cute5tupleIJNS5_1CILi1EEES8_S8_EEENS6_IJNS7_ILi128EEENS7_ILi96EEENS7_ILi192EEEEEELi192ENS_10bfloat16_tEfNS_4arch4Sm90ELb0ELb1ELb0ELb1ELb0ELb0ELb0ELb1ELb1ELb0ELb0ELb0EEENS1_21CollectiveEpilogueFwdINS6_IJSA_SC_SB_EEES9_SE_SG_Li256ELb1ELb0ELb0ELb0EEENS1_36VarlenDynamicPersistentTileSchedulerILi128ELi96ELi256ELi32ELb0ELb0ELb1ELb1ELb0ELb1EEEEEEEEEvNT_6ParamsE,"ax",@progbits
	.align	128
.text._ZN7cutlass13device_kernelIN5flash11enable_sm90INS1_16FlashAttnFwdSm90INS1_25CollectiveMainloopFwdSm90ILi2EN4cute5tupleIJNS5_1CILi1EEES8_S8_EEENS6_IJNS7_ILi128EEENS7_ILi96EEENS7_ILi192EEEEEELi192ENS_10bfloat16_tEfNS_4arch4Sm90ELb0ELb1ELb0ELb1ELb0ELb0ELb0ELb1ELb1ELb0ELb0ELb0EEENS1_21CollectiveEpilogueFwdINS6_IJSA_SC_SB_EEES9_SE_SG_Li256ELb1ELb0ELb0ELb0EEENS1_36VarlenDynamicPersistentTileSchedulerILi128ELi96ELi256ELi32ELb0ELb0ELb1ELb1ELb0ELb1EEEEEEEEEvNT_6ParamsE:
        .type           _ZN7cutlass13device_kernelIN5flash11enable_sm90INS1_16FlashAttnFwdSm90INS1_25CollectiveMainloopFwdSm90ILi2EN4cute5tupleIJNS5_1CILi1EEES8_S8_EEENS6_IJNS7_ILi128EEENS7_ILi96EEENS7_ILi192EEEEEELi192ENS_10bfloat16_tEfNS_4arch4Sm90ELb0ELb1ELb0ELb1ELb0ELb0ELb0ELb1ELb1ELb0ELb0ELb0EEENS1_21CollectiveEpilogueFwdINS6_IJSA_SC_SB_EEES9_SE_SG_Li256ELb1ELb0ELb0ELb0EEENS1_36VarlenDynamicPersistentTileSchedulerILi128ELi96ELi256ELi32ELb0ELb0ELb1ELb1ELb0ELb1EEEEEEEEEvNT_6ParamsE,@function
        .size           _ZN7cutlass13device_kernelIN5flash11enable_sm90INS1_16FlashAttnFwdSm90INS1_25CollectiveMainloopFwdSm90ILi2EN4cute5tupleIJNS5_1CILi1EEES8_S8_EEENS6_IJNS7_ILi128EEENS7_ILi96EEENS7_ILi192EEEEEELi192ENS_10bfloat16_tEfNS_4arch4Sm90ELb0ELb1ELb0ELb1ELb0ELb0ELb0ELb1ELb1ELb0ELb0ELb0EEENS1_21CollectiveEpilogueFwdINS6_IJSA_SC_SB_EEES9_SE_SG_Li256ELb1ELb0ELb0ELb0EEENS1_36VarlenDynamicPersistentTileSchedulerILi128ELi96ELi256ELi32ELb0ELb0ELb1ELb1ELb0ELb1EEEEEEEEEvNT_6ParamsE,(.L_x_15 - _ZN7cutlass13device_kernelIN5flash11enable_sm90INS1_16FlashAttnFwdSm90INS1_25CollectiveMainloopFwdSm90ILi2EN4cute5tupleIJNS5_1CILi1EEES8_S8_EEENS6_IJNS7_ILi128EEENS7_ILi96EEENS7_ILi192EEEEEELi192ENS_10bfloat16_tEfNS_4arch4Sm90ELb0ELb1ELb0ELb1ELb0ELb0ELb0ELb1ELb1ELb0ELb0ELb0EEENS1_21CollectiveEpilogueFwdINS6_IJSA_SC_SB_EEES9_SE_SG_Li256ELb1ELb0ELb0ELb0EEENS1_36VarlenDynamicPersistentTileSchedulerILi128ELi96ELi256ELi32ELb0ELb0ELb1ELb1ELb0ELb1EEEEEEEEEvNT_6ParamsE)
        .other          _ZN7cutlass13device_kernelIN5flash11enable_sm90INS1_16FlashAttnFwdSm90INS1_25CollectiveMainloopFwdSm90ILi2EN4cute5tupleIJNS5_1CILi1EEES8_S8_EEENS6_IJNS7_ILi128EEENS7_ILi96EEENS7_ILi192EEEEEELi192ENS_10bfloat16_tEfNS_4arch4Sm90ELb0ELb1ELb0ELb1ELb0ELb0ELb0ELb1ELb1ELb0ELb0ELb0EEENS1_21CollectiveEpilogueFwdINS6_IJSA_SC_SB_EEES9_SE_SG_Li256ELb1ELb0ELb0ELb0EEENS1_36VarlenDynamicPersistentTileSchedulerILi128ELi96ELi256ELi32ELb0ELb0ELb1ELb1ELb0ELb1EEEEEEEEEvNT_6ParamsE,@"STO_CUDA_ENTRY STV_DEFAULT"
_ZN7cutlass13device_kernelIN5flash11enable_sm90INS1_16FlashAttnFwdSm90INS1_25CollectiveMainloopFwdSm90ILi2EN4cute5tupleIJNS5_1CILi1EEES8_S8_EEENS6_IJNS7_ILi128EEENS7_ILi96EEENS7_ILi192EEEEEELi192ENS_10bfloat16_tEfNS_4arch4Sm90ELb0ELb1ELb0ELb1ELb0ELb0ELb0ELb1ELb1ELb0ELb0ELb0EEENS1_21CollectiveEpilogueFwdINS6_IJSA_SC_SB_EEES9_SE_SG_Li256ELb1ELb0ELb0ELb0EEENS1_36VarlenDynamicPersistentTileSchedulerILi128ELi96ELi256ELi32ELb0ELb0ELb1ELb1ELb0ELb1EEEEEEEEEvNT_6ParamsE:
[----:B------:R-:W-:Y:S01]  /*0000*/  LDC R1, c[0x0][0x37c] ;  /* 0x0000df00ff017b82 */ /* 0x000fe20000000800 */
[----:B------:R-:W-:Y:S05]  /*0010*/  EXIT ;  /* 0x000000000000794d */ /* 0x000fea0003800000 */
.L_x_5:
        /* <DEDUP_REMOVED lines=14> */
.L_x_15:


//--------------------- .text._ZN7cutlass13device_kernelIN5flash11enable_sm90INS1_16FlashAttnFwdSm90INS1_25CollectiveMainloopFwdSm90ILi2EN4cute5tupleIJNS5_1CILi1EEES8_S8_EEENS6_IJNS7_ILi128EEENS7_ILi96EEENS7_ILi192EEEEEELi192ENS_10bfloat16_tEfNS_4arch4Sm90ELb0ELb1ELb0ELb1ELb0ELb1ELb0ELb1ELb1ELb0ELb0ELb0EEENS1_21CollectiveEpilogueFwdINS6_IJSA_SC_SB_EEES9_SE_SG_Li256ELb1ELb0ELb0ELb0EEENS1_36VarlenDynamicPersistentTileSchedulerILi128ELi96ELi256ELi32ELb0ELb0ELb1ELb1ELb0ELb1EEEEEEEEEvNT_6ParamsE --------------------------
	.section	.text._ZN7cutlass13device_kernelIN5flash11enable_sm90INS1_16FlashAttnFwdSm90INS1_25CollectiveMainloopFwdSm90ILi2EN4cute5tupleIJNS5_1CILi1EEES8_S8_EEENS6_IJNS7_ILi128EEENS7_ILi96EEENS7_ILi192EEEEEELi192ENS_10bfloat16_tEfNS_4arch4Sm90ELb0ELb1ELb0ELb1ELb0ELb1ELb0ELb1ELb1ELb0ELb0ELb0EEENS1_21CollectiveEpilogueFwdINS6_IJSA_SC_SB_EEES9_SE_SG_Li256ELb1ELb0ELb0ELb0EEENS1_36VarlenDynamicPersistentTileSchedulerILi128ELi96ELi256ELi32ELb0ELb0ELb1ELb1ELb0ELb1EEEEEEEEEvNT_6ParamsE,"ax",@progbits
	.align	128
.text._ZN7cutlass13device_kernelIN5flash11enable_sm90INS1_16FlashAttnFwdSm90INS1_25CollectiveMainloopFwdSm90ILi2EN4cute5tupleIJNS5_1CILi1EEES8_S8_EEENS6_IJNS7_ILi128EEENS7_ILi96EEENS7_ILi192EEEEEELi192ENS_10bfloat16_tEfNS_4arch4Sm90ELb0ELb1ELb0ELb1ELb0ELb1ELb0ELb1ELb1ELb0ELb0ELb0EEENS1_21CollectiveEpilogueFwdINS6_IJSA_SC_SB_EEES9_SE_SG_Li256ELb1ELb0ELb0ELb0EEENS1_36VarlenDynamicPersistentTileSchedulerILi128ELi96ELi256ELi32ELb0ELb0ELb1ELb1ELb0ELb1EEEEEEEEEvNT_6ParamsE:
        .type           _ZN7cutlass13device_kernelIN5flash11enable_sm90INS1_16FlashAttnFwdSm90INS1_25CollectiveMainloopFwdSm90ILi2EN4cute5tupleIJNS5_1CILi1EEES8_S8_EEENS6_IJNS7_ILi128EEENS7_ILi96EEENS7_ILi192EEEEEELi192ENS_10bfloat16_tEfNS_4arch4Sm90ELb0ELb1ELb0ELb1ELb0ELb1ELb0ELb1ELb1ELb0ELb0ELb0EEENS1_21CollectiveEpilogueFwdINS6_IJSA_SC_SB_EEES9_SE_SG_Li256ELb1ELb0ELb0ELb0EEENS1_36VarlenDynamicPersistentTileSchedulerILi128ELi96ELi256ELi32ELb0ELb0ELb1ELb1ELb0ELb1EEEEEEEEEvNT_6ParamsE,@function
        .size           _ZN7cutlass13device_kernelIN5flash11enable_sm90INS1_16FlashAttnFwdSm90INS1_25CollectiveMainloopFwdSm90ILi2EN4cute5tupleIJNS5_1CILi1EEES8_S8_EEENS6_IJNS7_ILi128EEENS7_ILi96EEENS7_ILi192EEEEEELi192ENS_10bfloat16_tEfNS_4arch4Sm90ELb0ELb1ELb0ELb1ELb0ELb1ELb0ELb1ELb1ELb0ELb0ELb0EEENS1_21CollectiveEpilogueFwdINS6_IJSA_SC_SB_EEES9_SE_SG_Li256ELb1ELb0ELb0ELb0EEENS1_36VarlenDynamicPersistentTileSchedulerILi128ELi96ELi256ELi32ELb0ELb0ELb1ELb1ELb0ELb1EEEEEEEEEvNT_6ParamsE,(.L_x_16 - _ZN7cutlass13device_kernelIN5flash11enable_sm90INS1_16FlashAttnFwdSm90INS1_25CollectiveMainloopFwdSm90ILi2EN4cute5tupleIJNS5_1CILi1EEES8_S8_EEENS6_IJNS7_ILi128EEENS7_ILi96EEENS7_ILi192EEEEEELi192ENS_10bfloat16_tEfNS_4arch4Sm90ELb0ELb1ELb0ELb1ELb0ELb1ELb0ELb1ELb1ELb0ELb0ELb0EEENS1_21CollectiveEpilogueFwdINS6_IJSA_SC_SB_EEES9_SE_SG_Li256ELb1ELb0ELb0ELb0EEENS1_36VarlenDynamicPersistentTileSchedulerILi128ELi96ELi256ELi32ELb0ELb0ELb1ELb1ELb0ELb1EEEEEEEEEvNT_6ParamsE)
        .other          _ZN7cutlass13device_kernelIN5flash11enable_sm90INS1_16FlashAttnFwdSm90INS1_25CollectiveMainloopFwdSm90ILi2EN4cute5tupleIJNS5_1CILi1EEES8_S8_EEENS6_IJNS7_ILi128EEENS7_ILi96EEENS7_ILi192EEEEEELi192ENS_10bfloat16_tEfNS_4arch4Sm90ELb0ELb1ELb0ELb1ELb0ELb1ELb0ELb1ELb1ELb0ELb0ELb0EEENS1_21CollectiveEpilogueFwdINS6_IJSA_SC_SB_EEES9_SE_SG_Li256ELb1ELb0ELb0ELb0EEENS1_36VarlenDynamicPersistentTileSchedulerILi128ELi96ELi256ELi32ELb0ELb0ELb1ELb1ELb0ELb1EEEEEEEEEvNT_6ParamsE,@"STO_CUDA_ENTRY STV_DEFAULT"
_ZN7cutlass13device_kernelIN5flash11enable_sm90INS1_16FlashAttnFwdSm90INS1_25CollectiveMainloopFwdSm90ILi2EN4cute5tupleIJNS5_1CILi1EEES8_S8_EEENS6_IJNS7_ILi128EEENS7_ILi96EEENS7_ILi192EEEEEELi192ENS_10bfloat16_tEfNS_4arch4Sm90ELb0ELb1ELb0ELb1ELb0ELb1ELb0ELb1ELb1ELb0ELb0ELb0EEENS1_21CollectiveEpilogueFwdINS6_IJSA_SC_SB_EEES9_SE_SG_Li256ELb1ELb0ELb0ELb0EEENS1_36VarlenDynamicPersistentTileSchedulerILi128ELi96ELi256ELi32ELb0ELb0ELb1ELb1ELb0ELb1EEEEEEEEEvNT_6ParamsE:
[----:B------:R-:W-:Y:S01]  /*0000*/  LDC R1, c[0x0][0x37c] ;  /* 0x0000df00ff017b82 */ /* 0x000fe20000000800 */
[----:B------:R-:W-:Y:S05]  /*0010*/  EXIT ;  /* 0x000000000000794d */ /* 0x000fea0003800000 */
.L_x_6:
        /* <DEDUP_REMOVED lines=14> */
.L_x_16:


//--------------------- .text._ZN7cutlass13device_kernelIN5flash11enable_sm90INS1_16FlashAttnFwdSm90INS1_25CollectiveMainloopFwdSm90ILi2EN4cute5tupleIJNS5_1CILi1EEES8_S8_EEENS6_IJNS7_ILi128EEENS7_ILi112EEENS7_ILi192EEEEEELi192ENS_10bfloat16_tEfNS_4arch4Sm90ELb1ELb0ELb0ELb0ELb0ELb0ELb0ELb1ELb1ELb0ELb0ELb0EEENS1_21CollectiveEpilogueFwdINS6_IJSA_SC_SB_EEES9_SE_SG_Li256ELb0ELb0ELb0ELb0EEENS1_30DynamicPersistentTileSchedulerILi256ELi32ELb0ELb0ELb1EEEEEEEEEvNT_6ParamsE --------------------------
	.section	.text._ZN7cutlass13device_kernelIN5flash11enable_sm90INS1_16FlashAttnFwdSm90INS1_25CollectiveMainloopFwdSm90ILi2EN4cute5tupleIJNS5_1CILi1EEES8_S8_EEENS6_IJNS7_ILi128EEENS7_ILi112EEENS7_ILi192EEEEEELi192ENS_10bfloat16_tEfNS_4arch4Sm90ELb1ELb0ELb0ELb0ELb0ELb0ELb0ELb1ELb1ELb0ELb0ELb0EEENS1_21CollectiveEpilogueFwdINS6_IJSA_SC_SB_EEES9_SE_SG_Li256ELb0ELb0ELb0ELb0EEENS1_30DynamicPersistentTileSchedulerILi256ELi32ELb0ELb0ELb1EEEEEEEEEvNT_6ParamsE,"ax",@progbits
	.align	128
.text._ZN7cutlass13device_kernelIN5flash11enable_sm90INS1_16FlashAttnFwdSm90INS1_25CollectiveMainloopFwdSm90ILi2EN4cute5tupleIJNS5_1CILi1EEES8_S8_EEENS6_IJNS7_ILi128EEENS7_ILi112EEENS7_ILi192EEEEEELi192ENS_10bfloat16_tEfNS_4arch4Sm90ELb1ELb0ELb0ELb0ELb0ELb0ELb0ELb1ELb1ELb0ELb0ELb0EEENS1_21CollectiveEpilogueFwdINS6_IJSA_SC_SB_EEES9_SE_SG_Li256ELb0ELb0ELb0ELb0EEENS1_30DynamicPersistentTileSchedulerILi256ELi32ELb0ELb0ELb1EEEEEEEEEvNT_6ParamsE:
        .type           _ZN7cutlass13device_kernelIN5flash11enable_sm90INS1_16FlashAttnFwdSm90INS1_25CollectiveMainloopFwdSm90ILi2EN4cute5tupleIJNS5_1CILi1EEES8_S8_EEENS6_IJNS7_ILi128EEENS7_ILi112EEENS7_ILi192EEEEEELi192ENS_10bfloat16_tEfNS_4arch4Sm90ELb1ELb0ELb0ELb0ELb0ELb0ELb0ELb1ELb1ELb0ELb0ELb0EEENS1_21CollectiveEpilogueFwdINS6_IJSA_SC_SB_EEES9_SE_SG_Li256ELb0ELb0ELb0ELb0EEENS1_30DynamicPersistentTileSchedulerILi256ELi32ELb0ELb0ELb1EEEEEEEEEvNT_6ParamsE,@function
        .size           _ZN7cutlass13device_kernelIN5flash11enable_sm90INS1_16FlashAttnFwdSm90INS1_25CollectiveMainloopFwdSm90ILi2EN4cute5tupleIJNS5_1CILi1EEES8_S8_EEENS6_IJNS7_ILi128EEENS7_ILi112EEENS7_ILi192EEEEEELi192ENS_10bfloat16_tEfNS_4arch4Sm90ELb1ELb0ELb0ELb0ELb0ELb0ELb0ELb1ELb1ELb0ELb0ELb0EEENS1_21CollectiveEpilogueFwdINS6_IJSA_SC_SB_EEES9_SE_SG_Li256ELb0ELb0ELb0ELb0EEENS1_30DynamicPersistentTileSchedulerILi256ELi32ELb0ELb0ELb1EEEEEEEEEvNT_6ParamsE,(.L_x_17 - _ZN7cutlass13device_kernelIN5flash11enable_sm90INS1_16FlashAttnFwdSm90INS1_25CollectiveMainloopFwdSm90ILi2EN4cute5tupleIJNS5_1CILi1EEES8_S8_EEENS6_IJNS7_ILi128EEENS7_ILi112EEENS7_ILi192EEEEEELi192ENS_10bfloat16_tEfNS_4arch4Sm90ELb1ELb0ELb0ELb0ELb0ELb0ELb0ELb1ELb1ELb0ELb0ELb0EEENS1_21CollectiveEpilogueFwdINS6_IJSA_SC_SB_EEES9_SE_SG_Li256ELb0ELb0ELb0ELb0EEENS1_30DynamicPersistentTileSchedulerILi256ELi32ELb0ELb0ELb1EEEEEEEEEvNT_6ParamsE)
        .other          _ZN7cutlass13device_kernelIN5flash11enable_sm90INS1_16FlashAttnFwdSm90INS1_25CollectiveMainloopFwdSm90ILi2EN4cute5tupleIJNS5_1CILi1EEES8_S8_EEENS6_IJNS7_ILi128EEENS7_ILi112EEENS7_ILi192EEEEEELi192ENS_10bfloat16_tEfNS_4arch4Sm90ELb1ELb0ELb0ELb0ELb0ELb0ELb0ELb1ELb1ELb0ELb0ELb0EEENS1_21CollectiveEpilogueFwdINS6_IJSA_SC_SB_EEES9_SE_SG_Li256ELb0ELb0ELb0ELb0EEENS1_30DynamicPersistentTileSchedulerILi256ELi32ELb0ELb0ELb1EEEEEEEEEvNT_6ParamsE,@"STO_CUDA_ENTRY STV_DEFAULT"
_ZN7cutlass13device_kernelIN5flash11enable_sm90INS1_16FlashAttnFwdSm90INS1_25CollectiveMainloopFwdSm90ILi2EN4cute5tupleIJNS5_1CILi1EEES8_S8_EEENS6_IJNS7_ILi128EEENS7_ILi112EEENS7_ILi192EEEEEELi192ENS_10bfloat16_tEfNS_4arch4Sm90ELb1ELb0ELb0ELb0ELb0ELb0ELb0ELb1ELb1ELb0ELb0ELb0EEENS1_21CollectiveEpilogueFwdINS6_IJSA_SC_SB_EEES9_SE_SG_Li256ELb0ELb0ELb0ELb0EEENS1_30DynamicPersistentTileSchedulerILi256ELi32ELb0ELb0ELb1EEEEEEEEEvNT_6ParamsE:
[----:B------:R-:W-:Y:S01]  /*0000*/  LDC R1, c[0x0][0x37c] ;  /* 0x0000df00ff017b82 */ /* 0x000fe20000000800 */
[----:B------:R-:W-:Y:S05]  /*0010*/  EXIT ;  /* 0x000000000000794d */ /* 0x000fea0003800000 */
.L_x_7:
        /* <DEDUP_REMOVED lines=14> */
.L_x_17:


//--------------------- .text._ZN7cutlass13device_kernelIN5flash11enable_sm90INS1_16FlashAttnFwdSm90INS1_25CollectiveMainloopFwdSm90ILi2EN4cute5tupleIJNS5_1CILi1EEES8_S8_EEENS6_IJNS7_ILi128EEENS7_ILi112EEENS7_ILi192EEEEEELi192ENS_10bfloat16_tEfNS_4arch4Sm90ELb1ELb0ELb0ELb1ELb0ELb0ELb0ELb1ELb1ELb0ELb0ELb0EEENS1_21CollectiveEpilogueFwdINS6_IJSA_SC_SB_EEES9_SE_SG_Li256ELb1ELb0ELb0ELb0EEENS1_36VarlenDynamicPersistentTileSchedulerILi128ELi112ELi256ELi32ELb0ELb0ELb1ELb1ELb1ELb1EEEEEEEEEvNT_6ParamsE --------------------------
	.section	.text._ZN7cutlass13device_kernelIN5flash11enable_sm90INS1_16FlashAttnFwdSm90INS1_25CollectiveMainloopFwdSm90ILi2EN4cute5tupleIJNS5_1CILi1EEES8_S8_EEENS6_IJNS7_ILi128EEENS7_ILi112EEENS7_ILi192EEEEEELi192ENS_10bfloat16_tEfNS_4arch4Sm90ELb1ELb0ELb0ELb1ELb0ELb0ELb0ELb1ELb1ELb0ELb0ELb0EEENS1_21CollectiveEpilogueFwdINS6_IJSA_SC_SB_EEES9_SE_SG_Li256ELb1ELb0ELb0ELb0EEENS1_36VarlenDynamicPersistentTileSchedulerILi128ELi112ELi256ELi32ELb0ELb0ELb1ELb1ELb1ELb1EEEEEEEEEvNT_6ParamsE,"ax",@progbits
	.align	128
.text._ZN7cutlass13device_kernelIN5flash11enable_sm90INS1_16FlashAttnFwdSm90INS1_25CollectiveMainloopFwdSm90ILi2EN4cute5tupleIJNS5_1CILi1EEES8_S8_EEENS6_IJNS7_ILi128EEENS7_ILi112EEENS7_ILi192EEEEEELi192ENS_10bfloat16_tEfNS_4arch4Sm90ELb1ELb0ELb0ELb1ELb0ELb0ELb0ELb1ELb1ELb0ELb0ELb0EEENS1_21CollectiveEpilogueFwdINS6_IJSA_SC_SB_EEES9_SE_SG_Li256ELb1ELb0ELb0ELb0EEENS1_36VarlenDynamicPersistentTileSchedulerILi128ELi112ELi256ELi32ELb0ELb0ELb1ELb1ELb1ELb1EEEEEEEEEvNT_6ParamsE:
        .type           _ZN7cutlass13device_kernelIN5flash11enable_sm90INS1_16FlashAttnFwdSm90INS1_25CollectiveMainloopFwdSm90ILi2EN4cute5tupleIJNS5_1CILi1EEES8_S8_EEENS6_IJNS7_ILi128EEENS7_ILi112EEENS7_ILi192EEEEEELi192ENS_10bfloat16_tEfNS_4arch4Sm90ELb1ELb0ELb0ELb1ELb0ELb0ELb0ELb1ELb1ELb0ELb0ELb0EEENS1_21CollectiveEpilogueFwdINS6_IJSA_SC_SB_EEES9_SE_SG_Li256ELb1ELb0ELb0ELb0EEENS1_36VarlenDynamicPersistentTileSchedulerILi128ELi112ELi256ELi32ELb0ELb0ELb1ELb1ELb1ELb1EEEEEEEEEvNT_6ParamsE,@function
        .size           _ZN7cutlass13device_kernelIN5flash11enable_sm90INS1_16FlashAttnFwdSm90INS1_25CollectiveMainloopFwdSm90ILi2EN4cute5tupleIJNS5_1CILi1EEES8_S8_EEENS6_IJNS7_ILi128EEENS7_ILi112EEENS7_ILi192EEEEEELi192ENS_10bfloat16_tEfNS_4arch4Sm90ELb1ELb0ELb0ELb1ELb0ELb0ELb0ELb1ELb1ELb0ELb0ELb0EEENS1_21CollectiveEpilogueFwdINS6_IJSA_SC_SB_EEES9_SE_SG_Li256ELb1ELb0ELb0ELb0EEENS1_36VarlenDynamicPersistentTileSchedulerILi128ELi112ELi256ELi32ELb0ELb0ELb1ELb1ELb1ELb1EEEEEEEEEvNT_6ParamsE,(.L_x_18 - _ZN7cutlass13device_kernelIN5flash11enable_sm90INS1_16FlashAttnFwdSm90INS1_25CollectiveMainloopFwdSm90ILi2EN4cute5tupleIJNS5_1CILi1EEES8_S8_EEENS6_IJNS7_ILi128EEENS7_ILi112EEENS7_ILi192EEEEEELi192ENS_10bfloat16_tEfNS_4arch4Sm90ELb1ELb0ELb0ELb1ELb0ELb0ELb0ELb1ELb1ELb0ELb0ELb0EEENS1_21CollectiveEpilogueFwdINS6_IJSA_SC_SB_EEES9_SE_SG_Li256ELb1ELb0ELb0ELb0EEENS1_36VarlenDynamicPersistentTileSchedulerILi128ELi112ELi256ELi32ELb0ELb0ELb1ELb1ELb1ELb1EEEEEEEEEvNT_6ParamsE)
        .other          _ZN7cutlass13device_kernelIN5flash11enable_sm90INS1_16FlashAttnFwdSm90INS1_25CollectiveMainloopFwdSm90ILi2EN4cute5tupleIJNS5_1CILi1EEES8_S8_EEENS6_IJNS7_ILi128EEENS7_ILi112EEENS7_ILi192EEEEEELi192ENS_10bfloat16_tEfNS_4arch4Sm90ELb1ELb0ELb0ELb1ELb0ELb0ELb0ELb1ELb1ELb0ELb0ELb0EEENS1_21CollectiveEpilogueFwdINS6_IJSA_SC_SB_EEES9_SE_SG_Li256ELb1ELb0ELb0ELb0EEENS1_36VarlenDynamicPersistentTileSchedulerILi128ELi112ELi256ELi32ELb0ELb0ELb1ELb1ELb1ELb1EEEEEEEEEvNT_6ParamsE,@"STO_CUDA_ENTRY STV_DEFAULT"
_ZN7cutlass13device_kernelIN5flash11enable_sm90INS1_16FlashAttnFwdSm90INS1_25CollectiveMainloopFwdSm90ILi2EN4cute5tupleIJNS5_1CILi1EEES8_S8_EEENS6_IJNS7_ILi128EEENS7_ILi112EEENS7_ILi192EEEEEELi192ENS_10bfloat16_tEfNS_4arch4Sm90ELb1ELb0ELb0ELb1ELb0ELb0ELb0ELb1ELb1ELb0ELb0ELb0EEENS1_21CollectiveEpilogueFwdINS6_IJSA_SC_SB_EEES9_SE_SG_Li256ELb1ELb0ELb0ELb0EEENS1_36VarlenDynamicPersistentTileSchedulerILi128ELi112ELi256ELi32ELb0ELb0ELb1ELb1ELb1ELb1EEEEEEEEEvNT_6ParamsE:
[----:B------:R-:W-:Y:S01]  /*0000*/  LDC R1, c[0x0][0x37c] ;  /* 0x0000df00ff017b82 */ /* 0x000fe20000000800 */
[----:B------:R-:W-:Y:S05]  /*0010*/  EXIT ;  /* 0x000000000000794d */ /* 0x000fea0003800000 */
.L_x_8:
        /* <DEDUP_REMOVED lines=14> */
.L_x_18:


//--------------------- .text._ZN7cutlass13device_kernelIN5flash11enable_sm90INS1_16FlashAttnFwdSm90INS1_25CollectiveMainloopFwdSm90ILi2EN4cute5tupleIJNS5_1CILi1EEES8_S8_EEENS6_IJNS7_ILi128EEENS7_ILi112EEENS7_ILi192EEEEEELi192ENS_10bfloat16_tEfNS_4arch4Sm90ELb1ELb0ELb0ELb1ELb0ELb1ELb0ELb1ELb1ELb0ELb0ELb0EEENS1_21CollectiveEpilogueFwdINS6_IJSA_SC_SB_EEES9_SE_SG_Li256ELb1ELb0ELb0ELb0EEENS1_36VarlenDynamicPersistentTileSchedulerILi128ELi112ELi256ELi32ELb0ELb0ELb1ELb1ELb1ELb1EEEEEEEEEvNT_6ParamsE --------------------------
	.section	.text._ZN7cutlass13device_kernelIN5flash11enable_sm90INS1_16FlashAttnFwdSm90INS1_25CollectiveMainloopFwdSm90ILi2EN4cute5tupleIJNS5_1CILi1EEES8_S8_EEENS6_IJNS7_ILi128EEENS7_ILi112EEENS7_ILi192EEEEEELi192ENS_10bfloat16_tEfNS_4arch4Sm90ELb1ELb0ELb0ELb1ELb0ELb1ELb0ELb1ELb1ELb0ELb0ELb0EEENS1_21CollectiveEpilogueFwdINS6_IJSA_SC_SB_EEES9_SE_SG_Li256ELb1ELb0ELb0ELb0EEENS1_36VarlenDynamicPersistentTileSchedulerILi128ELi112ELi256ELi32ELb0ELb0ELb1ELb1ELb1ELb1EEEEEEEEEvNT_6ParamsE,"ax",@progbits
	.align	128
.text._ZN7cutlass13device_kernelIN5flash11enable_sm90INS1_16FlashAttnFwdSm90INS1_25CollectiveMainloopFwdSm90ILi2EN4cute5tupleIJNS5_1CILi1EEES8_S8_EEENS6_IJNS7_ILi128EEENS7_ILi112EEENS7_ILi192EEEEEELi192ENS_10bfloat16_tEfNS_4arch4Sm90ELb1ELb0ELb0ELb1ELb0ELb1ELb0ELb1ELb1ELb0ELb0ELb0EEENS1_21CollectiveEpilogueFwdINS6_IJSA_SC_SB_EEES9_SE_SG_Li256ELb1ELb0ELb0ELb0EEENS1_36VarlenDynamicPersistentTileSchedulerILi128ELi112ELi256ELi32ELb0ELb0ELb1ELb1ELb1ELb1EEEEEEEEEvNT_6ParamsE:
        .type           _ZN7cutlass13device_kernelIN5flash11enable_sm90INS1_16FlashAttnFwdSm90INS1_25CollectiveMainloopFwdSm90ILi2EN4cute5tupleIJNS5_1CILi1EEES8_S8_EEENS6_IJNS7_ILi128EEENS7_ILi112EEENS7_ILi192EEEEEELi192ENS_10bfloat16_tEfNS_4arch4Sm90ELb1ELb0ELb0ELb1ELb0ELb1ELb0ELb1ELb1ELb0ELb0ELb0EEENS1_21CollectiveEpilogueFwdINS6_IJSA_SC_SB_EEES9_SE_SG_Li256ELb1ELb0ELb0ELb0EEENS1_36VarlenDynamicPersistentTileSchedulerILi128ELi112ELi256ELi32ELb0ELb0ELb1ELb1ELb1ELb1EEEEEEEEEvNT_6ParamsE,@function
        .size           _ZN7cutlass13device_kernelIN5flash11enable_sm90INS1_16FlashAttnFwdSm90INS1_25CollectiveMainloopFwdSm90ILi2EN4cute5tupleIJNS5_1CILi1EEES8_S8_EEENS6_IJNS7_ILi128EEENS7_ILi112EEENS7_ILi192EEEEEELi192ENS_10bfloat16_tEfNS_4arch4Sm90ELb1ELb0ELb0ELb1ELb0ELb1ELb0ELb1ELb1ELb0ELb0ELb0EEENS1_21CollectiveEpilogueFwdINS6_IJSA_SC_SB_EEES9_SE_SG_Li256ELb1ELb0ELb0ELb0EEENS1_36VarlenDynamicPersistentTileSchedulerILi128ELi112ELi256ELi32ELb0ELb0ELb1ELb1ELb1ELb1EEEEEEEEEvNT_6ParamsE,(.L_x_19 - _ZN7cutlass13device_kernelIN5flash11enable_sm90INS1_16FlashAttnFwdSm90INS1_25CollectiveMainloopFwdSm90ILi2EN4cute5tupleIJNS5_1CILi1EEES8_S8_EEENS6_IJNS7_ILi128EEENS7_ILi112EEENS7_ILi192EEEEEELi192ENS_10bfloat16_tEfNS_4arch4Sm90ELb1ELb0ELb0ELb1ELb0ELb1ELb0ELb1ELb1ELb0ELb0ELb0EEENS1_21CollectiveEpilogueFwdINS6_IJSA_SC_SB_EEES9_SE_SG_Li256ELb1ELb0ELb0ELb0EEENS1_36VarlenDynamicPersistentTileSchedulerILi128ELi112ELi256ELi32ELb0ELb0ELb1ELb1ELb1ELb1EEEEEEEEEvNT_6ParamsE)
        .other          _ZN7cutlass13device_kernelIN5flash11enable_sm90INS1_16FlashAttnFwdSm90INS1_25CollectiveMainloopFwdSm90ILi2EN4cute5tupleIJNS5_1CILi1EEES8_S8_EEENS6_IJNS7_ILi128EEENS7_ILi112EEENS7_ILi192EEEEEELi192ENS_10bfloat16_tEfNS_4arch4Sm90ELb1ELb0ELb0ELb1ELb0ELb1ELb0ELb1ELb1ELb0ELb0ELb0EEENS1_21CollectiveEpilogueFwdINS6_IJSA_SC_SB_EEES9_SE_SG_Li256ELb1ELb0ELb0ELb0EEENS1_36VarlenDynamicPersistentTileSchedulerILi128ELi112ELi256ELi32ELb0ELb0ELb1ELb1ELb1ELb1EEEEEEEEEvNT_6ParamsE,@"STO_CUDA_ENTRY STV_DEFAULT"
_ZN7cutlass13device_kernelIN5flash11enable_sm90INS1_16FlashAttnFwdSm90INS1_25CollectiveMainloopFwdSm90ILi2EN4cute5tupleIJNS5_1CILi1EEES8_S8_EEENS6_IJNS7_ILi128EEENS7_ILi112EEENS7_ILi192EEEEEELi192ENS_10bfloat16_tEfNS_4arch4Sm90ELb1ELb0ELb0ELb1ELb0ELb1ELb0ELb1ELb1ELb0ELb0ELb0EEENS1_21CollectiveEpilogueFwdINS6_IJSA_SC_SB_EEES9_SE_SG_Li256ELb1ELb0ELb0ELb0EEENS1_36VarlenDynamicPersistentTileSchedulerILi128ELi112ELi256ELi32ELb0ELb0ELb1ELb1ELb1ELb1EEEEEEEEEvNT_6ParamsE:
[----:B------:R-:W-:Y:S01]  /*0000*/  LDC R1, c[0x0][0x37c] ;  /* 0x0000df00ff017b82 */ /* 0x000fe20000000800 */
[----:B------:R-:W-:Y:S05]  /*0010*/  EXIT ;  /* 0x000000000000794d */ /* 0x000fea0003800000 */
.L_x_9:
        /* <DEDUP_REMOVED lines=14> */
.L_x_19:


//--------------------- .nv.shared.reserved.0     --------------------------
	.section	.nv.shared.reserved.0,"aw",@nobits
	.weak		__nv_reservedSMEM_offset_0_alias
	.size		__nv_reservedSMEM_offset_0_alias, 0, 64
	.other		__nv_reservedSMEM_offset_0_alias,@"STO_CUDA_RESERVED_SHARED STV_DEFAULT"
__nv_reservedSMEM_offset_0_alias:
	.zero		0
	.zero		64


//--------------------- .nv.global                --------------------------
	.section	.nv.global,"aw",@nobits
.nv.global:
	.type		_ZN66_INTERNAL_725718ff_30_flash_fwd_hdim192_bf16_sm90_cu_f3e6f9ee_34164cute1_E,@object
	.size		_ZN66_INTERNAL_725718ff_30_flash_fwd_hdim192_bf16_sm90_cu_f3e6f9ee_34164cute1_E,(_ZN66_INTERNAL_725718ff_30_flash_fwd_hdim192_bf16_sm90_cu_f3e6f9ee_34164cuda3std3__45__cpo6cbeginE - _ZN66_INTERNAL_725718ff_30_flash_fwd_hdim192_bf16_sm90_cu_f3e6f9ee_34164cute1_E)
_ZN66_INTERNAL_725718ff_30_flash_fwd_hdim192_bf16_sm90_cu_f3e6f9ee_34164cute1_E:
	.zero		1
	.type		_ZN66_INTERNAL_725718ff_30_flash_fwd_hdim192_bf16_sm90_cu_f3e6f9ee_34164cuda3std3__45__cpo6cbeginE,@object
	.size		_ZN66_INTERNAL_725718ff_30_flash_fwd_hdim192_bf16_sm90_cu_f3e6f9ee_34164cuda3std3__45__cpo6cbeginE,(_ZN66_INTERNAL_725718ff_30_flash_fwd_hdim192_bf16_sm90_cu_f3e6f9ee_34164cuda3std3__48in_placeE - _ZN66_INTERNAL_725718ff_30_flash_fwd_hdim192_bf16_sm90_cu_f3e6f9ee_34164cuda3std3__45__cpo6cbeginE)
_ZN66_INTERNAL_725718ff_30_flash_fwd_hdim192_bf16_sm90_cu_f3e6f9ee_34164cuda3std3__45__cpo6cbeginE:
	.zero		1
	.type		_ZN66_INTERNAL_725718ff_30_flash_fwd_hdim192_bf16_sm90_cu_f3e6f9ee_34164cuda3std3__48in_placeE,@object
	.size		_ZN66_INTERNAL_725718ff_30_flash_fwd_hdim192_bf16_sm90_cu_f3e6f9ee_34164cuda3std3__48in_placeE,(_ZN66_INTERNAL_725718ff_30_flash_fwd_hdim192_bf16_sm90_cu_f3e6f9ee_34164cuda3std6ranges3__45__cpo9iter_moveE - _ZN66_INTERNAL_725718ff_30_flash_fwd_hdim192_bf16_sm90_cu_f3e6f9ee_34164cuda3std3__48in_placeE)
_ZN66_INTERNAL_725718ff_30_flash_fwd_hdim192_bf16_sm90_cu_f3e6f9ee_34164cuda3std3__48in_placeE:
	.zero		1
	.type		_ZN66_INTERNAL_725718ff_30_flash_fwd_hdim192_bf16_sm90_cu_f3e6f9ee_34164cuda3std6ranges3__45__cpo9iter_moveE,@object
	.size		_ZN66_INTERNAL_725718ff_30_flash_fwd_hdim192_bf16_sm90_cu_f3e6f9ee_34164cuda3std6ranges3__45__cpo9iter_moveE,(_ZN66_INTERNAL_725718ff_30_flash_fwd_hdim192_bf16_sm90_cu_f3e6f9ee_34164cuda3std3__45__cpo5beginE - _ZN66_INTERNAL_725718ff_30_flash_fwd_hdim192_bf16_sm90_cu_f3e6f9ee_34164cuda3std6ranges3__45__cpo9iter_moveE)
_ZN66_INTERNAL_725718ff_30_flash_fwd_hdim192_bf16_sm90_cu_f3e6f9ee_34164cuda3std6ranges3__45__cpo9iter_moveE:
	.zero		1
	.type		_ZN66_INTERNAL_725718ff_30_flash_fwd_hdim192_bf16_sm90_cu_f3e6f9ee_34164cuda3std3__45__cpo5beginE,@object
	.size		_ZN66_INTERNAL_725718ff_30_flash_fwd_hdim192_bf16_sm90_cu_f3e6f9ee_34164cuda3std3__45__cpo5beginE,(_ZN66_INTERNAL_725718ff_30_flash_fwd_hdim192_bf16_sm90_cu_f3e6f9ee_34164cuda3std3__468_GLOBAL__N__725718ff_30_flash_fwd_hdim192_bf16_sm90_cu_f3e6f9ee_34166ignoreE - _ZN66_INTERNAL_725718ff_30_flash_fwd_hdim192_bf16_sm90_cu_f3e6f9ee_34164cuda3std3__45__cpo5beginE)
_ZN66_INTERNAL_725718ff_30_flash_fwd_hdim192_bf16_sm90_cu_f3e6f9ee_34164cuda3std3__45__cpo5beginE:
	.zero		1
	.type		_ZN66_INTERNAL_725718ff_30_flash_fwd_hdim192_bf16_sm90_cu_f3e6f9ee_34164cuda3std3__468_GLOBAL__N__725718ff_30_flash_fwd_hdim192_bf16_sm90_cu_f3e6f9ee_34166ignoreE,@object
	.size		_ZN66_INTERNAL_725718ff_30_flash_fwd_hdim192_bf16_sm90_cu_f3e6f9ee_34164cuda3std3__468_GLOBAL__N__725718ff_30_flash_fwd_hdim192_bf16_sm90_cu_f3e6f9ee_34166ignoreE,(_ZN66_INTERNAL_725718ff_30_flash_fwd_hdim192_bf16_sm90_cu_f3e6f9ee_34164cute7productE - _ZN66_INTERNAL_725718ff_30_flash_fwd_hdim192_bf16_sm90_cu_f3e6f9ee_34164cuda3std3__468_GLOBAL__N__725718ff_30_flash_fwd_hdim192_bf16_sm90_cu_f3e6f9ee_34166ignoreE)
_ZN66_INTERNAL_725718ff_30_flash_fwd_hdim192_bf16_sm90_cu_f3e6f9ee_34164cuda3std3__468_GLOBAL__N__725718ff_30_flash_fwd_hdim192_bf16_sm90_cu_f3e6f9ee_34166ignoreE:
	.zero		1
	.type		_ZN66_INTERNAL_725718ff_30_flash_fwd_hdim192_bf16_sm90_cu_f3e6f9ee_34164cute7productE,@object
	.size		_ZN66_INTERNAL_725718ff_30_flash_fwd_hdim192_bf16_sm90_cu_f3e6f9ee_34164cute7productE,(_ZN66_INTERNAL_725718ff_30_flash_fwd_hdim192_bf16_sm90_cu_f3e6f9ee_34164cuda3std3__45__cpo3endE - _ZN66_INTERNAL_725718ff_30_flash_fwd_hdim192_bf16_sm90_cu_f3e6f9ee_34164cute7productE)
_ZN66_INTERNAL_725718ff_30_flash_fwd_hdim192_bf16_sm90_cu_f3e6f9ee_34164cute7productE:
	.zero		1
	.type		_ZN66_INTERNAL_725718ff_30_flash_fwd_hdim192_bf16_sm90_cu_f3e6f9ee_34164cuda3std3__45__cpo3endE,@object
	.size		_ZN66_INTERNAL_725718ff_30_flash_fwd_hdim192_bf16_sm90_cu_f3e6f9ee_34164cuda3std3__45__cpo3endE,(_ZN66_INTERNAL_725718ff_30_flash_fwd_hdim192_bf16_sm90_cu_f3e6f9ee_34164cuda3std3__419piecewise_constructE - _ZN66_INTERNAL_725718ff_30_flash_fwd_hdim192_bf16_sm90_cu_f3e6f9ee_34164cuda3std3__45__cpo3endE)
_ZN66_INTERNAL_725718ff_30_flash_fwd_hdim192_bf16_sm90_cu_f3e6f9ee_34164cuda3std3__45__cpo3endE:
	.zero		1
	.type		_ZN66_INTERNAL_725718ff_30_flash_fwd_hdim192_bf16_sm90_cu_f3e6f9ee_34164cuda3std3__419piecewise_constructE,@object
	.size		_ZN66_INTERNAL_725718ff_30_flash_fwd_hdim192_bf16_sm90_cu_f3e6f9ee_34164cuda3std3__419piecewise_constructE,(_ZN66_INTERNAL_725718ff_30_flash_fwd_hdim192_bf16_sm90_cu_f3e6f9ee_34164cuda3std3__45__cpo4cendE - _ZN66_INTERNAL_725718ff_30_flash_fwd_hdim192_bf16_sm90_cu_f3e6f9ee_34164cuda3std3__419piecewise_constructE)
_ZN66_INTERNAL_725718ff_30_flash_fwd_hdim192_bf16_sm90_cu_f3e6f9ee_34164cuda3std3__419piecewise_constructE:
	.zero		1
	.type		_ZN66_INTERNAL_725718ff_30_flash_fwd_hdim192_bf16_sm90_cu_f3e6f9ee_34164cuda3std3__45__cpo4cendE,@object
	.size		_ZN66_INTERNAL_725718ff_30_flash_fwd_hdim192_bf16_sm90_cu_f3e6f9ee_34164cuda3std3__45__cpo4cendE,(_ZN66_INTERNAL_725718ff_30_flash_fwd_hdim192_bf16_sm90_cu_f3e6f9ee_34164cuda3std6ranges3__45__cpo4swapE - _ZN66_INTERNAL_725718ff_30_flash_fwd_hdim192_bf16_sm90_cu_f3e6f9ee_34164cuda3std3__45__cpo4cendE)
_ZN66_INTERNAL_725718ff_30_flash_fwd_hdim192_bf16_sm90_cu_f3e6f9ee_34164cuda3std3__45__cpo4cendE:
	.zero		1
	.type		_ZN66_INTERNAL_725718ff_30_flash_fwd_hdim192_bf16_sm90_cu_f3e6f9ee_34164cuda3std6ranges3__45__cpo4swapE,@object
	.size		_ZN66_INTERNAL_725718ff_30_flash_fwd_hdim192_bf16_sm90_cu_f3e6f9ee_34164cuda3std6ranges3__45__cpo4swapE,(.L_7 - _ZN66_INTERNAL_725718ff_30_flash_fwd_hdim192_bf16_sm90_cu_f3e6f9ee_34164cuda3std6ranges3__45__cpo4swapE)
_ZN66_INTERNAL_725718ff_30_flash_fwd_hdim192_bf16_sm90_cu_f3e6f9ee_34164cuda3std6ranges3__45__cpo4swapE:
	.zero		1
.L_7:


//--------------------- .nv.constant0._ZN7cutlass13device_kernelIN5flash11enable_sm90INS1_16FlashAttnFwdSm90INS1_25CollectiveMainloopFwdSm90ILi2EN4cute5tupleIJNS5_1CILi1EEES8_S8_EEENS6_IJNS7_ILi128EEENS7_ILi112EEENS7_ILi192EEEEEELi192ENS_10bfloat16_tEfNS_4arch4Sm90ELb0ELb0ELb0ELb0ELb0ELb0ELb0ELb1ELb1ELb0ELb0ELb0EEENS1_21CollectiveEpilogueFwdINS6_IJSA_SC_SB_EEES9_SE_SG_Li256ELb0ELb0ELb0ELb0EEENS1_29StaticPersistentTileSchedulerILb0EEEEEEEEEvNT_6ParamsE --------------------------
	.section	.nv.constant0._ZN7cutlass13device_kernelIN5flash11enable_sm90INS1_16FlashAttnFwdSm90INS1_25CollectiveMainloopFwdSm90ILi2EN4cute5tupleIJNS5_1CILi1EEES8_S8_EEENS6_IJNS7_ILi128EEENS7_ILi112EEENS7_ILi192EEEEEELi192ENS_10bfloat16_tEfNS_4arch4Sm90ELb0ELb0ELb0ELb0ELb0ELb0ELb0ELb1ELb1ELb0ELb0ELb0EEENS1_21CollectiveEpilogueFwdINS6_IJSA_SC_SB_EEES9_SE_SG_Li256ELb0ELb0ELb0ELb0EEENS1_29StaticPersistentTileSchedulerILb0EEEEEEEEEvNT_6ParamsE,"a",@progbits
	.sectionflags	@""
	.align	4
.nv.constant0._ZN7cutlass13device_kernelIN5flash11enable_sm90INS1_16FlashAttnFwdSm90INS1_25CollectiveMainloopFwdSm90ILi2EN4cute5tupleIJNS5_1CILi1EEES8_S8_EEENS6_IJNS7_ILi128EEENS7_ILi112EEENS7_ILi192EEEEEELi192ENS_10bfloat16_tEfNS_4arch4Sm90ELb0ELb0ELb0ELb0ELb0ELb0ELb0ELb1ELb1ELb0ELb0ELb0EEENS1_21CollectiveEpilogueFwdINS6_IJSA_SC_SB_EEES9_SE_SG_Li256ELb0ELb0ELb0ELb0EEENS1_29StaticPersistentTileSchedulerILb0EEEEEEEEEvNT_6ParamsE:
	.zero		3840


//--------------------- .nv.constant0._ZN7cutlass13device_kernelIN5flash11enable_sm90INS1_16FlashAttnFwdSm90INS1_25CollectiveMainloopFwdSm90ILi2EN4cute5tupleIJNS5_1CILi2EEENS7_ILi1EEES9_EEENS6_IJNS7_ILi128EEENS7_ILi112EEENS7_ILi192EEEEEELi192ENS_10bfloat16_tEfNS_4arch4Sm90ELb0ELb0ELb0ELb0ELb0ELb0ELb0ELb1ELb1ELb0ELb0ELb0EEENS1_21CollectiveEpilogueFwdINS6_IJSB_SD_SC_EEESA_SF_SH_Li256ELb0ELb0ELb0ELb0EEENS1_29StaticPersistentTileSchedulerILb0EEEEEEEEEvNT_6ParamsE --------------------------
	.section	.nv.constant0._ZN7cutlass13device_kernelIN5flash11enable_sm90INS1_16FlashAttnFwdSm90INS1_25CollectiveMainloopFwdSm90ILi2EN4cute5tupleIJNS5_1CILi2EEENS7_ILi1EEES9_EEENS6_IJNS7_ILi128EEENS7_ILi112EEENS7_ILi192EEEEEELi192ENS_10bfloat16_tEfNS_4arch4Sm90ELb0ELb0ELb0ELb0ELb0ELb0ELb0ELb1ELb1ELb0ELb0ELb0EEENS1_21CollectiveEpilogueFwdINS6_IJSB_SD_SC_EEESA_SF_SH_Li256ELb0ELb0ELb0ELb0EEENS1_29StaticPersistentTileSchedulerILb0EEEEEEEEEvNT_6ParamsE,"a",@progbits
	.sectionflags	@""
	.align	4
.nv.constant0._ZN7cutlass13device_kernelIN5flash11enable_sm90INS1_16FlashAttnFwdSm90INS1_25CollectiveMainloopFwdSm90ILi2EN4cute5tupleIJNS5_1CILi2EEENS7_ILi1EEES9_EEENS6_IJNS7_ILi128EEENS7_ILi112EEENS7_ILi192EEEEEELi192ENS_10bfloat16_tEfNS_4arch4Sm90ELb0ELb0ELb0ELb0ELb0ELb0ELb0ELb1ELb1ELb0ELb0ELb0EEENS1_21CollectiveEpilogueFwdINS6_IJSB_SD_SC_EEESA_SF_SH_Li256ELb0ELb0ELb0ELb0EEENS1_29StaticPersistentTileSchedulerILb0EEEEEEEEEvNT_6ParamsE:
	.zero		3840


//--------------------- .nv.constant0._ZN7cutlass13device_kernelIN5flash11enable_sm90INS1_16FlashAttnFwdSm90INS1_25CollectiveMainloopFwdSm90ILi2EN4cute5tupleIJNS5_1CILi1EEES8_S8_EEENS6_IJNS7_ILi128EEENS7_ILi112EEENS7_ILi192EEEEEELi192ENS_10bfloat16_tEfNS_4arch4Sm90ELb0ELb0ELb0ELb1ELb0ELb0ELb0ELb1ELb1ELb0ELb0ELb0EEENS1_21CollectiveEpilogueFwdINS6_IJSA_SC_SB_EEES9_SE_SG_Li256ELb1ELb0ELb0ELb0EEENS1_36VarlenDynamicPersistentTileSchedulerILi128ELi112ELi256ELi32ELb0ELb0ELb1ELb0ELb1ELb1EEEEEEEEEvNT_6ParamsE --------------------------
	.section	.nv.constant0._ZN7cutlass13device_kernelIN5flash11enable_sm90INS1_16FlashAttnFwdSm90INS1_25CollectiveMainloopFwdSm90ILi2EN4cute5tupleIJNS5_1CILi1EEES8_S8_EEENS6_IJNS7_ILi128EEENS7_ILi112EEENS7_ILi192EEEEEELi192ENS_10bfloat16_tEfNS_4arch4Sm90ELb0ELb0ELb0ELb1ELb0ELb0ELb0ELb1ELb1ELb0ELb0ELb0EEENS1_21CollectiveEpilogueFwdINS6_IJSA_SC_SB_EEES9_SE_SG_Li256ELb1ELb0ELb0ELb0EEENS1_36VarlenDynamicPersistentTileSchedulerILi128ELi112ELi256ELi32ELb0ELb0ELb1ELb0ELb1ELb1EEEEEEEEEvNT_6ParamsE,"a",@progbits
	.sectionflags	@""
	.align	4
.nv.constant0._ZN7cutlass13device_kernelIN5flash11enable_sm90INS1_16FlashAttnFwdSm90INS1_25CollectiveMainloopFwdSm90ILi2EN4cute5tupleIJNS5_1CILi1EEES8_S8_EEENS6_IJNS7_ILi128EEENS7_ILi112EEENS7_ILi192EEEEEELi192ENS_10bfloat16_tEfNS_4arch4Sm90ELb0ELb0ELb0ELb1ELb0ELb0ELb0ELb1ELb1ELb0ELb0ELb0EEENS1_21CollectiveEpilogueFwdINS6_IJSA_SC_SB_EEES9_SE_SG_Li256ELb1ELb0ELb0ELb0EEENS1_36VarlenDynamicPersistentTileSchedulerILi128ELi112ELi256ELi32ELb0ELb0ELb1ELb0ELb1ELb1EEEEEEEEEvNT_6ParamsE:
	.zero		3456


//--------------------- .nv.constant0._ZN7cutlass13device_kernelIN5flash11enable_sm90INS1_16FlashAttnFwdSm90INS1_25CollectiveMainloopFwdSm90ILi2EN4cute5tupleIJNS5_1CILi1EEES8_S8_EEENS6_IJNS7_ILi128EEENS7_ILi112EEENS7_ILi192EEEEEELi192ENS_10bfloat16_tEfNS_4arch4Sm90ELb0ELb0ELb0ELb1ELb0ELb1ELb0ELb1ELb1ELb0ELb0ELb0EEENS1_21CollectiveEpilogueFwdINS6_IJSA_SC_SB_EEES9_SE_SG_Li256ELb1ELb0ELb0ELb0EEENS1_36VarlenDynamicPersistentTileSchedulerILi128ELi112ELi256ELi32ELb0ELb0ELb1ELb0ELb1ELb1EEEEEEEEEvNT_6ParamsE --------------------------
	.section	.nv.constant0._ZN7cutlass13device_kernelIN5flash11enable_sm90INS1_16FlashAttnFwdSm90INS1_25CollectiveMainloopFwdSm90ILi2EN4cute5tupleIJNS5_1CILi1EEES8_S8_EEENS6_IJNS7_ILi128EEENS7_ILi112EEENS7_ILi192EEEEEELi192ENS_10bfloat16_tEfNS_4arch4Sm90ELb0ELb0ELb0ELb1ELb0ELb1ELb0ELb1ELb1ELb0ELb0ELb0EEENS1_21CollectiveEpilogueFwdINS6_IJSA_SC_SB_EEES9_SE_SG_Li256ELb1ELb0ELb0ELb0EEENS1_36VarlenDynamicPersistentTileSchedulerILi128ELi112ELi256ELi32ELb0ELb0ELb1ELb0ELb1ELb1EEEEEEEEEvNT_6ParamsE,"a",@progbits
	.sectionflags	@""
	.align	4
.nv.constant0._ZN7cutlass13device_kernelIN5flash11enable_sm90INS1_16FlashAttnFwdSm90INS1_25CollectiveMainloopFwdSm90ILi2EN4cute5tupleIJNS5_1CILi1EEES8_S8_EEENS6_IJNS7_ILi128EEENS7_ILi112EEENS7_ILi192EEEEEELi192ENS_10bfloat16_tEfNS_4arch4Sm90ELb0ELb0ELb0ELb1ELb0ELb1ELb0ELb1ELb1ELb0ELb0ELb0EEENS1_21CollectiveEpilogueFwdINS6_IJSA_SC_SB_EEES9_SE_SG_Li256ELb1ELb0ELb0ELb0EEENS1_36VarlenDynamicPersistentTileSchedulerILi128ELi112ELi256ELi32ELb0ELb0ELb1ELb0ELb1ELb1EEEEEEEEEvNT_6ParamsE:
	.zero		3456


//--------------------- .nv.constant0._ZN7cutlass13device_kernelIN5flash11enable_sm90INS1_16FlashAttnFwdSm90INS1_25CollectiveMainloopFwdSm90ILi2EN4cute5tupleIJNS5_1CILi1EEES8_S8_EEENS6_IJNS7_ILi128EEENS7_ILi96EEENS7_ILi192EEEEEELi192ENS_10bfloat16_tEfNS_4arch4Sm90ELb0ELb1ELb0ELb0ELb0ELb0ELb0ELb1ELb1ELb0ELb0ELb0EEENS1_21CollectiveEpilogueFwdINS6_IJSA_SC_SB_EEES9_SE_SG_Li256ELb0ELb0ELb0ELb0EEENS1_30DynamicPersistentTileSchedulerILi256ELi32ELb0ELb0ELb1EEEEEEEEEvNT_6ParamsE --------------------------
	.section	.nv.constant0._ZN7cutlass13device_kernelIN5flash11enable_sm90INS1_16FlashAttnFwdSm90INS1_25CollectiveMainloopFwdSm90ILi2EN4cute5tupleIJNS5_1CILi1EEES8_S8_EEENS6_IJNS7_ILi128EEENS7_ILi96EEENS7_ILi192EEEEEELi192ENS_10bfloat16_tEfNS_4arch4Sm90ELb0ELb1ELb0ELb0ELb0ELb0ELb0ELb1ELb1ELb0ELb0ELb0EEENS1_21CollectiveEpilogueFwdINS6_IJSA_SC_SB_EEES9_SE_SG_Li256ELb0ELb0ELb0ELb0EEENS1_30DynamicPersistentTileSchedulerILi256ELi32ELb0ELb0ELb1EEEEEEEEEvNT_6ParamsE,"a",@progbits
	.sectionflags	@""
	.align	4
.nv.constant0._ZN7cutlass13device_kernelIN5flash11enable_sm90INS1_16FlashAttnFwdSm90INS1_25CollectiveMainloopFwdSm90ILi2EN4cute5tupleIJNS5_1CILi1EEES8_S8_EEENS6_IJNS7_ILi128EEENS7_ILi96EEENS7_ILi192EEEEEELi192ENS_10bfloat16_tEfNS_4arch4Sm90ELb0ELb1ELb0ELb0ELb0ELb0ELb0ELb1ELb1ELb0ELb0ELb0EEENS1_21CollectiveEpilogueFwdINS6_IJSA_SC_SB_EEES9_SE_SG_Li256ELb0ELb0ELb0ELb0EEENS1_30DynamicPersistentTileSchedulerILi256ELi32ELb0ELb0ELb1EEEEEEEEEvNT_6ParamsE:
	.zero		3840


//--------------------- .nv.constant0._ZN7cutlass13device_kernelIN5flash11enable_sm90INS1_16FlashAttnFwdSm90INS1_25CollectiveMainloopFwdSm90ILi2EN4cute5tupleIJNS5_1CILi1EEES8_S8_EEENS6_IJNS7_ILi128EEENS7_ILi96EEENS7_ILi192EEEEEELi192ENS_10bfloat16_tEfNS_4arch4Sm90ELb0ELb1ELb0ELb1ELb0ELb0ELb0ELb1ELb1ELb0ELb0ELb0EEENS1_21CollectiveEpilogueFwdINS6_IJSA_SC_SB_EEES9_SE_SG_Li256ELb1ELb0ELb0ELb0EEENS1_36VarlenDynamicPersistentTileSchedulerILi128ELi96ELi256ELi32ELb0ELb0ELb1ELb1ELb0ELb1EEEEEEEEEvNT_6ParamsE --------------------------
	.section	.nv.constant0._ZN7cutlass13device_kernelIN5flash11enable_sm90INS1_16FlashAttnFwdSm90INS1_25CollectiveMainloopFwdSm90ILi2EN4cute5tupleIJNS5_1CILi1EEES8_S8_EEENS6_IJNS7_ILi128EEENS7_ILi96EEENS7_ILi192EEEEEELi192ENS_10bfloat16_tEfNS_4arch4Sm90ELb0ELb1ELb0ELb1ELb0ELb0ELb0ELb1ELb1ELb0ELb0ELb0EEENS1_21CollectiveEpilogueFwdINS6_IJSA_SC_SB_EEES9_SE_SG_Li256ELb1ELb0ELb0ELb0EEENS1_36VarlenDynamicPersistentTileSchedulerILi128ELi96ELi256ELi32ELb0ELb0ELb1ELb1ELb0ELb1EEEEEEEEEvNT_6ParamsE,"a",@progbits
	.sectionflags	@""
	.align	4
.nv.constant0._ZN7cutlass13device_kernelIN5flash11enable_sm90INS1_16FlashAttnFwdSm90INS1_25CollectiveMainloopFwdSm90ILi2EN4cute5tupleIJNS5_1CILi1EEES8_S8_EEENS6_IJNS7_ILi128EEENS7_ILi96EEENS7_ILi192EEEEEELi192ENS_10bfloat16_tEfNS_4arch4Sm90ELb0ELb1ELb0ELb1ELb0ELb0ELb0ELb1ELb1ELb0ELb0ELb0EEENS1_21CollectiveEpilogueFwdINS6_IJSA_SC_SB_EEES9_SE_SG_Li256ELb1ELb0ELb0ELb0EEENS1_36VarlenDynamicPersistentTileSchedulerILi128ELi96ELi256ELi32ELb0ELb0ELb1ELb1ELb0ELb1EEEEEEEEEvNT_6ParamsE:
	.zero		3456


//--------------------- .nv.constant0._ZN7cutlass13device_kernelIN5flash11enable_sm90INS1_16FlashAttnFwdSm90INS1_25CollectiveMainloopFwdSm90ILi2EN4cute5tupleIJNS5_1CILi1EEES8_S8_EEENS6_IJNS7_ILi128EEENS7_ILi96EEENS7_ILi192EEEEEELi192ENS_10bfloat16_tEfNS_4arch4Sm90ELb0ELb1ELb0ELb1ELb0ELb1ELb0ELb1ELb1ELb0ELb0ELb0EEENS1_21CollectiveEpilogueFwdINS6_IJSA_SC_SB_EEES9_SE_SG_Li256ELb1ELb0ELb0ELb0EEENS1_36VarlenDynamicPersistentTileSchedulerILi128ELi96ELi256ELi32ELb0ELb0ELb1ELb1ELb0ELb1EEEEEEEEEvNT_6ParamsE --------------------------
	.section	.nv.constant0._ZN7cutlass13device_kernelIN5flash11enable_sm90INS1_16FlashAttnFwdSm90INS1_25CollectiveMainloopFwdSm90ILi2EN4cute5tupleIJNS5_1CILi1EEES8_S8_EEENS6_IJNS7_ILi128EEENS7_ILi96EEENS7_ILi192EEEEEELi192ENS_10bfloat16_tEfNS_4arch4Sm90ELb0ELb1ELb0ELb1ELb0ELb1ELb0ELb1ELb1ELb0ELb0ELb0EEENS1_21CollectiveEpilogueFwdINS6_IJSA_SC_SB_EEES9_SE_SG_Li256ELb1ELb0ELb0ELb0EEENS1_36VarlenDynamicPersistentTileSchedulerILi128ELi96ELi256ELi32ELb0ELb0ELb1ELb1ELb0ELb1EEEEEEEEEvNT_6ParamsE,"a",@progbits
	.sectionflags	@""
	.align	4
.nv.constant0._ZN7cutlass13device_kernelIN5flash11enable_sm90INS1_16FlashAttnFwdSm90INS1_25CollectiveMainloopFwdSm90ILi2EN4cute5tupleIJNS5_1CILi1EEES8_S8_EEENS6_IJNS7_ILi128EEENS7_ILi96EEENS7_ILi192EEEEEELi192ENS_10bfloat16_tEfNS_4arch4Sm90ELb0ELb1ELb0ELb1ELb0ELb1ELb0ELb1ELb1ELb0ELb0ELb0EEENS1_21CollectiveEpilogueFwdINS6_IJSA_SC_SB_EEES9_SE_SG_Li256ELb1ELb0ELb0ELb0EEENS1_36VarlenDynamicPersistentTileSchedulerILi128ELi96ELi256ELi32ELb0ELb0ELb1ELb1ELb0ELb1EEEEEEEEEvNT_6ParamsE:
	.zero		3456


//--------------------- .nv.constant0._ZN7cutlass13device_kernelIN5flash11enable_sm90INS1_16FlashAttnFwdSm90INS1_25CollectiveMainloopFwdSm90ILi2EN4cute5tupleIJNS5_1CILi1EEES8_S8_EEENS6_IJNS7_ILi128EEENS7_ILi112EEENS7_ILi192EEEEEELi192ENS_10bfloat16_tEfNS_4arch4Sm90ELb1ELb0ELb0ELb0ELb0ELb0ELb0ELb1ELb1ELb0ELb0ELb0EEENS1_21CollectiveEpilogueFwdINS6_IJSA_SC_SB_EEES9_SE_SG_Li256ELb0ELb0ELb0ELb0EEENS1_30DynamicPersistentTileSchedulerILi256ELi32ELb0ELb0ELb1EEEEEEEEEvNT_6ParamsE --------------------------
	.section	.nv.constant0._ZN7cutlass13device_kernelIN5flash11enable_sm90INS1_16FlashAttnFwdSm90INS1_25CollectiveMainloopFwdSm90ILi2EN4cute5tupleIJNS5_1CILi1EEES8_S8_EEENS6_IJNS7_ILi128EEENS7_ILi112EEENS7_ILi192EEEEEELi192ENS_10bfloat16_tEfNS_4arch4Sm90ELb1ELb0ELb0ELb0ELb0ELb0ELb0ELb1ELb1ELb0ELb0ELb0EEENS1_21CollectiveEpilogueFwdINS6_IJSA_SC_SB_EEES9_SE_SG_Li256ELb0ELb0ELb0ELb0EEENS1_30DynamicPersistentTileSchedulerILi256ELi32ELb0ELb0ELb1EEEEEEEEEvNT_6ParamsE,"a",@progbits
	.sectionflags	@""
	.align	4
.nv.constant0._ZN7cutlass13device_kernelIN5flash11enable_sm90INS1_16FlashAttnFwdSm90INS1_25CollectiveMainloopFwdSm90ILi2EN4cute5tupleIJNS5_1CILi1EEES8_S8_EEENS6_IJNS7_ILi128EEENS7_ILi112EEENS7_ILi192EEEEEELi192ENS_10bfloat16_tEfNS_4arch4Sm90ELb1ELb0ELb0ELb0ELb0ELb0ELb0ELb1ELb1ELb0ELb0ELb0EEENS1_21CollectiveEpilogueFwdINS6_IJSA_SC_SB_EEES9_SE_SG_Li256ELb0ELb0ELb0ELb0EEENS1_30DynamicPersistentTileSchedulerILi256ELi32ELb0ELb0ELb1EEEEEEEEEvNT_6ParamsE:
	.zero		3840


//--------------------- .nv.constant0._ZN7cutlass13device_kernelIN5flash11enable_sm90INS1_16FlashAttnFwdSm90INS1_25CollectiveMainloopFwdSm90ILi2EN4cute5tupleIJNS5_1CILi1EEES8_S8_EEENS6_IJNS7_ILi128EEENS7_ILi112EEENS7_ILi192EEEEEELi192ENS_10bfloat16_tEfNS_4arch4Sm90ELb1ELb0ELb0ELb1ELb0ELb0ELb0ELb1ELb1ELb0ELb0ELb0EEENS1_21CollectiveEpilogueFwdINS6_IJSA_SC_SB_EEES9_SE_SG_Li256ELb1ELb0ELb0ELb0EEENS1_36VarlenDynamicPersistentTileSchedulerILi128ELi112ELi256ELi32ELb0ELb0ELb1ELb1ELb1ELb1EEEEEEEEEvNT_6ParamsE --------------------------
	.section	.nv.constant0._ZN7cutlass13device_kernelIN5flash11enable_sm90INS1_16FlashAttnFwdSm90INS1_25CollectiveMainloopFwdSm90ILi2EN4cute5tupleIJNS5_1CILi1EEES8_S8_EEENS6_IJNS7_ILi128EEENS7_ILi112EEENS7_ILi192EEEEEELi192ENS_10bfloat16_tEfNS_4arch4Sm90ELb1ELb0ELb0ELb1ELb0ELb0ELb0ELb1ELb1ELb0ELb0ELb0EEENS1_21CollectiveEpilogueFwdINS6_IJSA_SC_SB_EEES9_SE_SG_Li256ELb1ELb0ELb0ELb0EEENS1_36VarlenDynamicPersistentTileSchedulerILi128ELi112ELi256ELi32ELb0ELb0ELb1ELb1ELb1ELb1EEEEEEEEEvNT_6ParamsE,"a",@progbits
	.sectionflags	@""
	.align	4
.nv.constant0._ZN7cutlass13device_kernelIN5flash11enable_sm90INS1_16FlashAttnFwdSm90INS1_25CollectiveMainloopFwdSm90ILi2EN4cute5tupleIJNS5_1CILi1EEES8_S8_EEENS6_IJNS7_ILi128EEENS7_ILi112EEENS7_ILi192EEEEEELi192ENS_10bfloat16_tEfNS_4arch4Sm90ELb1ELb0ELb0ELb1ELb0ELb0ELb0ELb1ELb1ELb0ELb0ELb0EEENS1_21CollectiveEpilogueFwdINS6_IJSA_SC_SB_EEES9_SE_SG_Li256ELb1ELb0ELb0ELb0EEENS1_36VarlenDynamicPersistentTileSchedulerILi128ELi112ELi256ELi32ELb0ELb0ELb1ELb1ELb1ELb1EEEEEEEEEvNT_6ParamsE:
	.zero		3456


//--------------------- .nv.constant0._ZN7cutlass13device_kernelIN5flash11enable_sm90INS1_16FlashAttnFwdSm90INS1_25CollectiveMainloopFwdSm90ILi2EN4cute5tupleIJNS5_1CILi1EEES8_S8_EEENS6_IJNS7_ILi128EEENS7_ILi112EEENS7_ILi192EEEEEELi192ENS_10bfloat16_tEfNS_4arch4Sm90ELb1ELb0ELb0ELb1ELb0ELb1ELb0ELb1ELb1ELb0ELb0ELb0EEENS1_21CollectiveEpilogueFwdINS6_IJSA_SC_SB_EEES9_SE_SG_Li256ELb1ELb0ELb0ELb0EEENS1_36VarlenDynamicPersistentTileSchedulerILi128ELi112ELi256ELi32ELb0ELb0ELb1ELb1ELb1ELb1EEEEEEEEEvNT_6ParamsE --------------------------
	.section	.nv.constant0._ZN7cutlass13device_kernelIN5flash11enable_sm90INS1_16FlashAttnFwdSm90INS1_25CollectiveMainloopFwdSm90ILi2EN4cute5tupleIJNS5_1CILi1EEES8_S8_EEENS6_IJNS7_ILi128EEENS7_ILi112EEENS7_ILi192EEEEEELi192ENS_10bfloat16_tEfNS_4arch4Sm90ELb1ELb0ELb0ELb1ELb0ELb1ELb0ELb1ELb1ELb0ELb0ELb0EEENS1_21CollectiveEpilogueFwdINS6_IJSA_SC_SB_EEES9_SE_SG_Li256ELb1ELb0ELb0ELb0EEENS1_36VarlenDynamicPersistentTileSchedulerILi128ELi112ELi256ELi32ELb0ELb0ELb1ELb1ELb1ELb1EEEEEEEEEvNT_6ParamsE,"a",@progbits
	.sectionflags	@""
	.align	4
.nv.constant0._ZN7cutlass13device_kernelIN5flash11enable_sm90INS1_16FlashAttnFwdSm90INS1_25CollectiveMainloopFwdSm90ILi2EN4cute5tupleIJNS5_1CILi1EEES8_S8_EEENS6_IJNS7_ILi128EEENS7_ILi112EEENS7_ILi192EEEEEELi192ENS_10bfloat16_tEfNS_4arch4Sm90ELb1ELb0ELb0ELb1ELb0ELb1ELb0ELb1ELb1ELb0ELb0ELb0EEENS1_21CollectiveEpilogueFwdINS6_IJSA_SC_SB_EEES9_SE_SG_Li256ELb1ELb0ELb0ELb0EEENS1_36VarlenDynamicPersistentTileSchedulerILi128ELi112ELi256ELi32ELb0ELb0ELb1ELb1ELb1ELb1EEEEEEEEEvNT_6ParamsE:
	.zero		3456


//--------------------- SYMBOLS --------------------------

	.type		.nv.reservedSmem.offset0,@object
	.size		.nv.reservedSmem.offset0,0x4
